// auto-generated by cutlass_sweep.gemm — config: {"arch": "sm_90", "cluster_m": 2, "cluster_n": 1, "dtype": "fp16", "dtype_b": "fp16", "layout": "nt", "stages": 0, "tile_k": 64, "tile_m": 64, "tile_n": 256}
#include "cutlass/cutlass.h"
#include "cutlass/gemm/collective/collective_builder.hpp"
#include "cutlass/gemm/device/gemm_universal_adapter.h"
#include "cutlass/gemm/kernel/gemm_universal.hpp"
#include "cutlass/epilogue/collective/collective_builder.hpp"

using ElemA = cutlass::half_t;
using ElemB = cutlass::half_t;
using ElemCD = cutlass::half_t;
using Acc  = float;
using TileShape    = cute::Shape<cute::_64, cute::_256, cute::_64>;
using ClusterShape = cute::Shape<cute::_2, cute::_1, cute::_1>;

using CollectiveEpilogue = typename cutlass::epilogue::collective::CollectiveBuilder<
    cutlass::arch::Sm90, cutlass::arch::OpClassTensorOp,
    TileShape, ClusterShape,
    cutlass::epilogue::collective::EpilogueTileAuto,
    Acc, Acc,
    ElemCD, cutlass::layout::RowMajor, 128 / cutlass::sizeof_bits<ElemCD>::value,
    ElemCD, cutlass::layout::RowMajor, 128 / cutlass::sizeof_bits<ElemCD>::value,
    cutlass::epilogue::collective::EpilogueScheduleAuto
  >::CollectiveOp;

using CollectiveMainloop = typename cutlass::gemm::collective::CollectiveBuilder<
    cutlass::arch::Sm90, cutlass::arch::OpClassTensorOp,
    ElemA, cutlass::layout::RowMajor, 128 / cutlass::sizeof_bits<ElemA>::value,
    ElemB, cutlass::layout::ColumnMajor, 128 / cutlass::sizeof_bits<ElemB>::value,
    Acc,
    TileShape, ClusterShape,
    cutlass::gemm::collective::StageCountAutoCarveout<static_cast<int>(sizeof(typename CollectiveEpilogue::SharedStorage))>,
    cutlass::gemm::collective::KernelScheduleAuto
  >::CollectiveOp;

using GemmKernel = cutlass::gemm::kernel::GemmUniversal<
    cute::Shape<int,int,int,int>,
    CollectiveMainloop,
    CollectiveEpilogue
>;
using Gemm = cutlass::gemm::device::GemmUniversalAdapter<GemmKernel>;

// Force the device kernel symbol into the cubin without needing a host main.
auto* _anchor = &cutlass::device_kernel<GemmKernel>;


// ===== COMPILED SASS (sm_90a) =====

	.target	sm_90a

	.elftype	@"ET_EXEC"


//--------------------- .note.nv.tkinfo           --------------------------
	.section	.note.nv.tkinfo,"",@"SHT_NOTE"
	.sectionflags	@"SHF_NOTE_NV_TKINFO"
	.tkinfo
        /*0018*/ 	.word	0x00000002
        /*0030*/ 	.string	""
        /*0030*/ 	.string	"ptxas"
        /*0030*/ 	.string	"Cuda compilation tools, release 13.0, V13.0.88"
        /*0030*/ 	.string	"Build cuda_13.0.r13.0/compiler.36424714_0"
        /*0030*/ 	.string	"-arch sm_90a -m 64 "



//--------------------- .note.nv.cuinfo           --------------------------
	.section	.note.nv.cuinfo,"",@"SHT_NOTE"
	.sectionflags	@"SHF_NOTE_NV_CUINFO"
        /*0018*/ 	.short	0x0002
        /*001a*/ 	.short	0x005a
        /*001c*/ 	.short	0x0082
	.zero		2


//--------------------- .nv.info                  --------------------------
	.section	.nv.info,"",@"SHT_CUDA_INFO"
	.align	4


	//----- nvinfo : EIATTR_REGCOUNT
	.align		4
        /*0000*/ 	.byte	0x04, 0x2f
        /*0002*/ 	.short	(.L_15 - .L_14)
	.align		4
.L_14:
        /*0004*/ 	.word	index@(_ZN7cutlass13device_kernelINS_4gemm6kernel13GemmUniversalIN4cute5tupleIJiiiiEEENS1_10collective13CollectiveMmaINS1_34MainloopSm90TmaGmmaWarpSpecializedILi5ENS5_IJNS4_1CILi2EEENSA_ILi1EEESC_EEENS1_32KernelTmaWarpSpecializedPingpongEEENS5_IJNSA_ILi64EEENSA_ILi256EEESG_EEENS_6half_tENS5_IJlSC_lEEESJ_SK_NS4_8TiledMMAINS4_8MMA_AtomIJNS4_4SM904GMMA26MMA_64x256x16_F32F16F16_SSILNSO_5MajorE0ELSQ_0ELNSO_7ScaleInE1ELSR_1EEEEEENS4_6LayoutINS5_IJSC_SC_SC_EEENS5_IJNSA_ILi0EEESW_SW_EEEEENS5_IJNS4_10UnderscoreESZ_SZ_EEEEENS4_13SM90_TMA_LOADENS4_14ComposedLayoutINS4_7SwizzleILi3ELi4ELi3EEENS4_18smem_ptr_flag_bitsILi16EEENSU_INS5_IJNSA_ILi8EEESG_EEENS5_IJSG_SC_EEEEEEEvNS4_8identityENS4_23SM90_TMA_LOAD_MULTICASTES1C_vS1D_EENS_8epilogue10collective6detail29Sm90TmaWarpSpecializedAdapterINS1H_15DefaultEpilogueISJ_SK_SK_NS1G_6thread17LinearCombinationISJ_Li1EffLNS1L_9ScaleType4KindE0ELNS_15FloatRoundStyleE2ESJ_EENS1_15EpilogueDefaultEEEEEvvEEEEvNT_6ParamsE)
        /*0008*/ 	.word	0x000000a8


	//----- nvinfo : EIATTR_FRAME_SIZE
	.align		4
.L_15:
        /*000c*/ 	.byte	0x04, 0x11
        /*000e*/ 	.short	(.L_17 - .L_16)
	.align		4
.L_16:
        /*0010*/ 	.word	index@(_ZN7cutlass13device_kernelINS_4gemm6kernel13GemmUniversalIN4cute5tupleIJiiiiEEENS1_10collective13CollectiveMmaINS1_34MainloopSm90TmaGmmaWarpSpecializedILi5ENS5_IJNS4_1CILi2EEENSA_ILi1EEESC_EEENS1_32KernelTmaWarpSpecializedPingpongEEENS5_IJNSA_ILi64EEENSA_ILi256EEESG_EEENS_6half_tENS5_IJlSC_lEEESJ_SK_NS4_8TiledMMAINS4_8MMA_AtomIJNS4_4SM904GMMA26MMA_64x256x16_F32F16F16_SSILNSO_5MajorE0ELSQ_0ELNSO_7ScaleInE1ELSR_1EEEEEENS4_6LayoutINS5_IJSC_SC_SC_EEENS5_IJNSA_ILi0EEESW_SW_EEEEENS5_IJNS4_10UnderscoreESZ_SZ_EEEEENS4_13SM90_TMA_LOADENS4_14ComposedLayoutINS4_7SwizzleILi3ELi4ELi3EEENS4_18smem_ptr_flag_bitsILi16EEENSU_INS5_IJNSA_ILi8EEESG_EEENS5_IJSG_SC_EEEEEEEvNS4_8identityENS4_23SM90_TMA_LOAD_MULTICASTES1C_vS1D_EENS_8epilogue10collective6detail29Sm90TmaWarpSpecializedAdapterINS1H_15DefaultEpilogueISJ_SK_SK_NS1G_6thread17LinearCombinationISJ_Li1EffLNS1L_9ScaleType4KindE0ELNS_15FloatRoundStyleE2ESJ_EENS1_15EpilogueDefaultEEEEEvvEEEEvNT_6ParamsE)
        /*0014*/ 	.word	0x00000008


	//----- nvinfo : EIATTR_MIN_STACK_SIZE
	.align		4
.L_17:
        /*0018*/ 	.byte	0x04, 0x12
        /*001a*/ 	.short	(.L_19 - .L_18)
	.align		4
.L_18:
        /*001c*/ 	.word	index@(_ZN7cutlass13device_kernelINS_4gemm6kernel13GemmUniversalIN4cute5tupleIJiiiiEEENS1_10collective13CollectiveMmaINS1_34MainloopSm90TmaGmmaWarpSpecializedILi5ENS5_IJNS4_1CILi2EEENSA_ILi1EEESC_EEENS1_32KernelTmaWarpSpecializedPingpongEEENS5_IJNSA_ILi64EEENSA_ILi256EEESG_EEENS_6half_tENS5_IJlSC_lEEESJ_SK_NS4_8TiledMMAINS4_8MMA_AtomIJNS4_4SM904GMMA26MMA_64x256x16_F32F16F16_SSILNSO_5MajorE0ELSQ_0ELNSO_7ScaleInE1ELSR_1EEEEEENS4_6LayoutINS5_IJSC_SC_SC_EEENS5_IJNSA_ILi0EEESW_SW_EEEEENS5_IJNS4_10UnderscoreESZ_SZ_EEEEENS4_13SM90_TMA_LOADENS4_14ComposedLayoutINS4_7SwizzleILi3ELi4ELi3EEENS4_18smem_ptr_flag_bitsILi16EEENSU_INS5_IJNSA_ILi8EEESG_EEENS5_IJSG_SC_EEEEEEEvNS4_8identityENS4_23SM90_TMA_LOAD_MULTICASTES1C_vS1D_EENS_8epilogue10collective6detail29Sm90TmaWarpSpecializedAdapterINS1H_15DefaultEpilogueISJ_SK_SK_NS1G_6thread17LinearCombinationISJ_Li1EffLNS1L_9ScaleType4KindE0ELNS_15FloatRoundStyleE2ESJ_EENS1_15EpilogueDefaultEEEEEvvEEEEvNT_6ParamsE)
        /*0020*/ 	.word	0x00000008
.L_19:


//--------------------- .nv.compat                --------------------------
	.section	.nv.compat,"",@"SHT_CUDA_COMPAT_INFO"
	.align	4
        /*0000*/ 	.byte	0x02, 0x09, 0x01, 0x00, 0x02, 0x02, 0x04, 0x00, 0x02, 0x05, 0x05, 0x00, 0x03, 0x07, 0x01, 0x01
        /*0010*/ 	.byte	0x02, 0x03, 0x01, 0x00, 0x02, 0x06, 0x01, 0x00, 0x04, 0x0b, 0x08, 0x00, 0x00, 0x00, 0x00, 0x00
        /*0020*/ 	.byte	0x00, 0x00, 0x00, 0x00


//--------------------- .nv.info._ZN7cutlass13device_kernelINS_4gemm6kernel13GemmUniversalIN4cute5tupleIJiiiiEEENS1_10collective13CollectiveMmaINS1_34MainloopSm90TmaGmmaWarpSpecializedILi5ENS5_IJNS4_1CILi2EEENSA_ILi1EEESC_EEENS1_32KernelTmaWarpSpecializedPingpongEEENS5_IJNSA_ILi64EEENSA_ILi256EEESG_EEENS_6half_tENS5_IJlSC_lEEESJ_SK_NS4_8TiledMMAINS4_8MMA_AtomIJNS4_4SM904GMMA26MMA_64x256x16_F32F16F16_SSILNSO_5MajorE0ELSQ_0ELNSO_7ScaleInE1ELSR_1EEEEEENS4_6LayoutINS5_IJSC_SC_SC_EEENS5_IJNSA_ILi0EEESW_SW_EEEEENS5_IJNS4_10UnderscoreESZ_SZ_EEEEENS4_13SM90_TMA_LOADENS4_14ComposedLayoutINS4_7SwizzleILi3ELi4ELi3EEENS4_18smem_ptr_flag_bitsILi16EEENSU_INS5_IJNSA_ILi8EEESG_EEENS5_IJSG_SC_EEEEEEEvNS4_8identityENS4_23SM90_TMA_LOAD_MULTICASTES1C_vS1D_EENS_8epilogue10collective6detail29Sm90TmaWarpSpecializedAdapterINS1H_15DefaultEpilogueISJ_SK_SK_NS1G_6thread17LinearCombinationISJ_Li1EffLNS1L_9ScaleType4KindE0ELNS_15FloatRoundStyleE2ESJ_EENS1_15EpilogueDefaultEEEEEvvEEEEvNT_6ParamsE --------------------------
	.section	.nv.info._ZN7cutlass13device_kernelINS_4gemm6kernel13GemmUniversalIN4cute5tupleIJiiiiEEENS1_10collective13CollectiveMmaINS1_34MainloopSm90TmaGmmaWarpSpecializedILi5ENS5_IJNS4_1CILi2EEENSA_ILi1EEESC_EEENS1_32KernelTmaWarpSpecializedPingpongEEENS5_IJNSA_ILi64EEENSA_ILi256EEESG_EEENS_6half_tENS5_IJlSC_lEEESJ_SK_NS4_8TiledMMAINS4_8MMA_AtomIJNS4_4SM904GMMA26MMA_64x256x16_F32F16F16_SSILNSO_5MajorE0ELSQ_0ELNSO_7ScaleInE1ELSR_1EEEEEENS4_6LayoutINS5_IJSC_SC_SC_EEENS5_IJNSA_ILi0EEESW_SW_EEEEENS5_IJNS4_10UnderscoreESZ_SZ_EEEEENS4_13SM90_TMA_LOADENS4_14ComposedLayoutINS4_7SwizzleILi3ELi4ELi3EEENS4_18smem_ptr_flag_bitsILi16EEENSU_INS5_IJNSA_ILi8EEESG_EEENS5_IJSG_SC_EEEEEEEvNS4_8identityENS4_23SM90_TMA_LOAD_MULTICASTES1C_vS1D_EENS_8epilogue10collective6detail29Sm90TmaWarpSpecializedAdapterINS1H_15DefaultEpilogueISJ_SK_SK_NS1G_6thread17LinearCombinationISJ_Li1EffLNS1L_9ScaleType4KindE0ELNS_15FloatRoundStyleE2ESJ_EENS1_15EpilogueDefaultEEEEEvvEEEEvNT_6ParamsE,"",@"SHT_CUDA_INFO"
	.sectionflags	@""
	.align	4


	//----- nvinfo : EIATTR_CUDA_API_VERSION
	.align		4
        /*0000*/ 	.byte	0x04, 0x37
        /*0002*/ 	.short	(.L_21 - .L_20)
.L_20:
        /*0004*/ 	.word	0x00000082


	//----- nvinfo : EIATTR_KPARAM_INFO
	.align		4
.L_21:
        /*0008*/ 	.byte	0x04, 0x17
        /*000a*/ 	.short	(.L_23 - .L_22)
.L_22:
        /*000c*/ 	.word	0x00000000
        /*0010*/ 	.short	0x0000
        /*0012*/ 	.short	0x0070
        /*0014*/ 	.byte	0x00, 0xf0, 0x01, 0x10


	//----- nvinfo : EIATTR_SPARSE_MMA_MASK
	.align		4
.L_23:
        /*0018*/ 	.byte	0x03, 0x50
        /*001a*/ 	.short	0x0000


	//----- nvinfo : EIATTR_MAXREG_COUNT
	.align		4
        /*001c*/ 	.byte	0x03, 0x1b
        /*001e*/ 	.short	0x00a8


	//----- nvinfo : EIATTR_NUM_BARRIERS
	.align		4
        /*0020*/ 	.byte	0x02, 0x4c
        /*0022*/ 	.byte	0x01
	.zero		1


	//----- nvinfo : EIATTR_EXTERNS
	.align		4
        /*0024*/ 	.byte	0x04, 0x0f
        /*0026*/ 	.short	(.L_25 - .L_24)


	//   ....[0]....
	.align		4
.L_24:
        /*0028*/ 	.word	index@(__assertfail)


	//----- nvinfo : EIATTR_ANNOTATIONS
	.align		4
.L_25:
        /*002c*/ 	.byte	0x04, 0x55
        /*002e*/ 	.short	(.L_27 - .L_26)


	//   ....[0]....
.L_26:
        /*0030*/ 	.word	0x00000001
        /*0034*/ 	.byte	0xd0, 0x0d, 0x00, 0x00, 0x01, 0x00, 0x00, 0x00, 0x70, 0x9f, 0x00, 0x00, 0x01, 0x00, 0x00, 0x00
        /*0044*/ 	.byte	0xf0, 0xab, 0x00, 0x00


	//----- nvinfo : EIATTR_MERCURY_ISA_VERSION
	.align		4
.L_27:
        /*0048*/ 	.byte	0x03, 0x5f
        /*004a*/ 	.short	0x0101


	//----- nvinfo : EIATTR_INT_WARP_WIDE_INSTR_OFFSETS
	.align		4
        /*004c*/ 	.byte	0x04, 0x31
        /*004e*/ 	.short	(.L_29 - .L_28)


	//   ....[0]....
.L_28:
        /*0050*/ 	.word	0x00000550


	//   ....[1]....
        /*0054*/ 	.word	0x00000580


	//   ....[2]....
        /*0058*/ 	.word	0x000005c0


	//   ....[3]....
        /*005c*/ 	.word	0x000006f0


	//   ....[4]....
        /*0060*/ 	.word	0x00000700


	//   ....[5]....
        /*0064*/ 	.word	0x00000710


	//   ....[6]....
        /*0068*/ 	.word	0x000007b0


	//   ....[7]....
        /*006c*/ 	.word	0x000007f0


	//   ....[8]....
        /*0070*/ 	.word	0x000020a0


	//----- nvinfo : EIATTR_COOP_GROUP_MASK_REGIDS
	.align		4
.L_29:
        /*0074*/ 	.byte	0x04, 0x29
        /*0076*/ 	.short	(.L_31 - .L_30)


	//   ....[0]....
.L_30:
        /*0078*/ 	.word	0xffffffff


	//   ....[1]....
        /*007c*/ 	.word	0xffffffff


	//   ....[2]....
        /*0080*/ 	.word	0xffffffff


	//   ....[3]....
        /*0084*/ 	.word	0xffffffff


	//   ....[4]....
        /*0088*/ 	.word	0xffffffff


	//   ....[5]....
        /*008c*/ 	.word	0xffffffff


	//   ....[6]....
        /*0090*/ 	.word	0xffffffff


	//----- nvinfo : EIATTR_COOP_GROUP_INSTR_OFFSETS
	.align		4
.L_31:
        /*0094*/ 	.byte	0x04, 0x28
        /*0096*/ 	.short	(.L_33 - .L_32)


	//   ....[0]....
.L_32:
        /*0098*/ 	.word	0x00000070


	//   ....[1]....
        /*009c*/ 	.word	0x00000080


	//   ....[2]....
        /*00a0*/ 	.word	0x00000140


	//   ....[3]....
        /*00a4*/ 	.word	0x00000310


	//   ....[4]....
        /*00a8*/ 	.word	0x00000350


	//   ....[5]....
        /*00ac*/ 	.word	0x00000730


	//   ....[6]....
        /*00b0*/ 	.word	0x00000970


	//----- nvinfo : EIATTR_REG_RECONFIG
	.align		4
.L_33:
        /*00b4*/ 	.byte	0x01, 0x54
	.zero		2


	//----- nvinfo : EIATTR_SYSCALL_OFFSETS
	.align		4
        /*00b8*/ 	.byte	0x04, 0x46
        /*00ba*/ 	.short	(.L_35 - .L_34)


	//   ....[0]....
.L_34:
        /*00bc*/ 	.word	0x00001800


	//----- nvinfo : EIATTR_MBARRIER_INSTR_OFFSETS
	.align		4
.L_35:
        /*00c0*/ 	.byte	0x04, 0x39
        /*00c2*/ 	.short	(.L_37 - .L_36)


	//   ....[0]....
.L_36:
        /*00c4*/ 	.word	0x00000260
        /*00c8*/ 	.word	0x000000ff
        /*00cc*/ 	.word	0x00000000
        /*00d0*/ 	.short	0x0100
        /*00d2*/ 	.byte	0x08
	.zero		1


	//   ....[1]....
        /*00d4*/ 	.word	0x00000270
        /*00d8*/ 	.word	0x000000ff
        /*00dc*/ 	.word	0x00000028
        /*00e0*/ 	.short	0x0100
        /*00e2*/ 	.byte	0x08
	.zero		1


	//   ....[2]....
        /*00e4*/ 	.word	0x00000280
        /*00e8*/ 	.word	0x000000ff
        /*00ec*/ 	.word	0x00000008
        /*00f0*/ 	.short	0x0100
        /*00f2*/ 	.byte	0x08
	.zero		1


	//   ....[3]....
        /*00f4*/ 	.word	0x00000290
        /*00f8*/ 	.word	0x000000ff
        /*00fc*/ 	.word	0x00000030
        /*0100*/ 	.short	0x0100
        /*0102*/ 	.byte	0x08
	.zero		1


	//   ....[4]....
        /*0104*/ 	.word	0x000002a0
        /*0108*/ 	.word	0x000000ff
        /*010c*/ 	.word	0x00000010
        /*0110*/ 	.short	0x0100
        /*0112*/ 	.byte	0x08
	.zero		1


	//   ....[5]....
        /*0114*/ 	.word	0x000002b0
        /*0118*/ 	.word	0x000000ff
        /*011c*/ 	.word	0x00000038
        /*0120*/ 	.short	0x0100
        /*0122*/ 	.byte	0x08
	.zero		1


	//   ....[6]....
        /*0124*/ 	.word	0x000002c0
        /*0128*/ 	.word	0x000000ff
        /*012c*/ 	.word	0x00000018
        /*0130*/ 	.short	0x0100
        /*0132*/ 	.byte	0x08
	.zero		1


	//   ....[7]....
        /*0134*/ 	.word	0x000002d0
        /*0138*/ 	.word	0x000000ff
        /*013c*/ 	.word	0x00000040
        /*0140*/ 	.short	0x0100
        /*0142*/ 	.byte	0x08
	.zero		1


	//   ....[8]....
        /*0144*/ 	.word	0x000002e0
        /*0148*/ 	.word	0x000000ff
        /*014c*/ 	.word	0x00000020
        /*0150*/ 	.short	0x0100
        /*0152*/ 	.byte	0x08
	.zero		1


	//   ....[9]....
        /*0154*/ 	.word	0x000002f0
        /*0158*/ 	.word	0x000000ff
        /*015c*/ 	.word	0x00000048
        /*0160*/ 	.short	0x0100
        /*0162*/ 	.byte	0x08
	.zero		1


	//   ....[10]....
        /*0164*/ 	.word	0x00000820
        /*0168*/ 	.word	0x000000ff
        /*016c*/ 	.word	0x00000080
        /*0170*/ 	.short	0x0100
        /*0172*/ 	.byte	0x08
	.zero		1


	//   ....[11]....
        /*0174*/ 	.word	0x000008b0
        /*0178*/ 	.word	0x000000ff
        /*017c*/ 	.word	0x00000088
        /*0180*/ 	.short	0x0100
        /*0182*/ 	.byte	0x08
	.zero		1


	//   ....[12]....
        /*0184*/ 	.word	0x000008f0
        /*0188*/ 	.word	0x000000ff
        /*018c*/ 	.word	0x00000060
        /*0190*/ 	.short	0x0100
        /*0192*/ 	.byte	0x09
	.zero		1


	//   ....[13]....
        /*0194*/ 	.word	0x00000900
        /*0198*/ 	.word	0x000000ff
        /*019c*/ 	.word	0x00000068
        /*01a0*/ 	.short	0x0100
        /*01a2*/ 	.byte	0x09
	.zero		1


	//   ....[14]....
        /*01a4*/ 	.word	0x00000910
        /*01a8*/ 	.word	0x000000ff
        /*01ac*/ 	.word	0x00000070
        /*01b0*/ 	.short	0x0100
        /*01b2*/ 	.byte	0x09
	.zero		1


	//   ....[15]....
        /*01b4*/ 	.word	0x00000920
        /*01b8*/ 	.word	0x000000ff
        /*01bc*/ 	.word	0x00000078
        /*01c0*/ 	.short	0x0100
        /*01c2*/ 	.byte	0x09
	.zero		1


	//   ....[16]....
        /*01c4*/ 	.word	0x000016e0
        /*01c8*/ 	.word	0x0000009f
        /*01cc*/ 	.word	0x00000000
        /*01d0*/ 	.short	0x010a
        /*01d2*/ 	.byte	0x2a
	.zero		1


	//   ....[17]....
        /*01d4*/ 	.word	0x00001880
        /*01d8*/ 	.word	0x00000003
        /*01dc*/ 	.word	0x00000000
        /*01e0*/ 	.short	0x010a
        /*01e2*/ 	.byte	0x3f
	.zero		1


	//   ....[18]....
        /*01e4*/ 	.word	0x000018e0
        /*01e8*/ 	.word	0x00000003
        /*01ec*/ 	.word	0x00000000
        /*01f0*/ 	.short	0x010a
        /*01f2*/ 	.byte	0x3f
	.zero		1


	//   ....[19]....
        /*01f4*/ 	.word	0x00001c70
        /*01f8*/ 	.word	0x000000ff
        /*01fc*/ 	.word	0x00000000
        /*0200*/ 	.short	0x010a
        /*0202*/ 	.byte	0x04
	.zero		1


	//   ....[20]....
        /*0204*/ 	.word	0x00001cb0
        /*0208*/ 	.word	0x000000ff
        /*020c*/ 	.word	0x00000000
        /*0210*/ 	.short	0x010a
        /*0212*/ 	.byte	0x04
	.zero		1


	//   ....[21]....
        /*0214*/ 	.word	0x00001f40
        /*0218*/ 	.word	0x00000005
        /*021c*/ 	.word	0x00000000
        /*0220*/ 	.short	0x0101
        /*0222*/ 	.byte	0x3f
	.zero		1


	//   ....[22]....
        /*0224*/ 	.word	0x00002040
        /*0228*/ 	.word	0x000000a0
        /*022c*/ 	.word	0x00000000
        /*0230*/ 	.short	0x0101
        /*0232*/ 	.byte	0x2d
	.zero		1


	//   ....[23]....
        /*0234*/ 	.word	0x00002140
        /*0238*/ 	.word	0x00000003
        /*023c*/ 	.word	0x00000000
        /*0240*/ 	.short	0x0101
        /*0242*/ 	.byte	0x3f
	.zero		1


	//   ....[24]....
        /*0244*/ 	.word	0x00002200
        /*0248*/ 	.word	0x0000009f
        /*024c*/ 	.word	0x00000010
        /*0250*/ 	.short	0x010a
        /*0252*/ 	.byte	0x2a
	.zero		1


	//   ....[25]....
        /*0254*/ 	.word	0x00009f90
        /*0258*/ 	.word	0x000000a2
        /*025c*/ 	.word	0x00000000
        /*0260*/ 	.short	0x0101
        /*0262*/ 	.byte	0x2d
	.zero		1


	//   ....[26]....
        /*0264*/ 	.word	0x0000a940
        /*0268*/ 	.word	0x0000000c
        /*026c*/ 	.word	0x00000028
        /*0270*/ 	.short	0x010a
        /*0272*/ 	.byte	0x3f
	.zero		1


	//   ....[27]....
        /*0274*/ 	.word	0x0000ad00
        /*0278*/ 	.word	0x00000004
        /*027c*/ 	.word	0x00000088
        /*0280*/ 	.short	0x0101
        /*0282*/ 	.byte	0x3f
	.zero		1


	//   ....[28]....
        /*0284*/ 	.word	0x0000b490
        /*0288*/ 	.word	0x00000007
        /*028c*/ 	.word	0x00000000
        /*0290*/ 	.short	0x010a
        /*0292*/ 	.byte	0x3f
	.zero		1


	//   ....[29]....
        /*0294*/ 	.word	0x0000b510
        /*0298*/ 	.word	0x00000009
        /*029c*/ 	.word	0x00000000
        /*02a0*/ 	.short	0x010a
        /*02a2*/ 	.byte	0x3f
	.zero		1


	//   ....[30]....
        /*02a4*/ 	.word	0x0000b5a0
        /*02a8*/ 	.word	0x00000006
        /*02ac*/ 	.word	0x00000000
        /*02b0*/ 	.short	0x010a
        /*02b2*/ 	.byte	0x3f
	.zero		1


	//   ....[31]....
        /*02b4*/ 	.word	0x0000b630
        /*02b8*/ 	.word	0x00000009
        /*02bc*/ 	.word	0x00000000
        /*02c0*/ 	.short	0x010a
        /*02c2*/ 	.byte	0x3f
	.zero		1


	//   ....[32]....
        /*02c4*/ 	.word	0x0000b6c0
        /*02c8*/ 	.word	0x00000003
        /*02cc*/ 	.word	0x00000000
        /*02d0*/ 	.short	0x010a
        /*02d2*/ 	.byte	0x3f
	.zero		1


	//   ....[33]....
        /*02d4*/ 	.word	0x0000b720
        /*02d8*/ 	.word	0x000000a1
        /*02dc*/ 	.word	0x00000000
        /*02e0*/ 	.short	0x010a
        /*02e2*/ 	.byte	0x3f
	.zero		1


	//   ....[34]....
        /*02e4*/ 	.word	0x0000b770
        /*02e8*/ 	.word	0x00000003
        /*02ec*/ 	.word	0x00000000
        /*02f0*/ 	.short	0x010a
        /*02f2*/ 	.byte	0x3f
	.zero		1


	//   ....[35]....
        /*02f4*/ 	.word	0x0000b7d0
        /*02f8*/ 	.word	0x00000005
        /*02fc*/ 	.word	0x00000000
        /*0300*/ 	.short	0x010a
        /*0302*/ 	.byte	0x3f
	.zero		1


	//   ....[36]....
        /*0304*/ 	.word	0x0000b820
        /*0308*/ 	.word	0x000000a1
        /*030c*/ 	.word	0x00000010
        /*0310*/ 	.short	0x010a
        /*0312*/ 	.byte	0x3f
	.zero		1


	//   ....[37]....
        /*0314*/ 	.word	0x0000b8f0
        /*0318*/ 	.word	0x0000000c
        /*031c*/ 	.word	0x00000028
        /*0320*/ 	.short	0x010a
        /*0322*/ 	.byte	0x3f
	.zero		1


	//   ....[38]....
        /*0324*/ 	.word	0x0000b9c0
        /*0328*/ 	.word	0x00000007
        /*032c*/ 	.word	0x00000000
        /*0330*/ 	.short	0x010a
        /*0332*/ 	.byte	0x3f
	.zero		1


	//   ....[39]....
        /*0334*/ 	.word	0x0000ba10
        /*0338*/ 	.word	0x00000009
        /*033c*/ 	.word	0x00000000
        /*0340*/ 	.short	0x010a
        /*0342*/ 	.byte	0x3f
	.zero		1


	//   ....[40]....
        /*0344*/ 	.word	0x0000ba60
        /*0348*/ 	.word	0x00000006
        /*034c*/ 	.word	0x00000000
        /*0350*/ 	.short	0x010a
        /*0352*/ 	.byte	0x3f
	.zero		1


	//   ....[41]....
        /*0354*/ 	.word	0x0000bab0
        /*0358*/ 	.word	0x00000009
        /*035c*/ 	.word	0x00000000
        /*0360*/ 	.short	0x010a
        /*0362*/ 	.byte	0x3f
	.zero		1


	//----- nvinfo : EIATTR_NUM_MBARRIERS
	.align		4
.L_37:
        /*0364*/ 	.byte	0x03, 0x38
        /*0366*/ 	.short	0x0010


	//----- nvinfo : EIATTR_EXIT_INSTR_OFFSETS
	.align		4
        /*0368*/ 	.byte	0x04, 0x1c
        /*036a*/ 	.short	(.L_39 - .L_38)


	//   ....[0]....
.L_38:
        /*036c*/ 	.word	0x00001410


	//   ....[1]....
        /*0370*/ 	.word	0x00001470


	//   ....[2]....
        /*0374*/ 	.word	0x0000a620


	//   ....[3]....
        /*0378*/ 	.word	0x0000a650


	//   ....[4]....
        /*037c*/ 	.word	0x0000b710


	//----- nvinfo : EIATTR_MAX_THREADS
	.align		4
.L_39:
        /*0380*/ 	.byte	0x04, 0x05
        /*0382*/ 	.short	(.L_41 - .L_40)
.L_40:
        /*0384*/ 	.word	0x00000180
        /*0388*/ 	.word	0x00000001
        /*038c*/ 	.word	0x00000001


	//----- nvinfo : EIATTR_CRS_STACK_SIZE
	.align		4
.L_41:
        /*0390*/ 	.byte	0x04, 0x1e
        /*0392*/ 	.short	(.L_43 - .L_42)
.L_42:
        /*0394*/ 	.word	0x00000000


	//----- nvinfo : EIATTR_CBANK_PARAM_SIZE
	.align		4
.L_43:
        /*0398*/ 	.byte	0x03, 0x19
        /*039a*/ 	.short	0x0470


	//----- nvinfo : EIATTR_PARAM_CBANK
	.align		4
        /*039c*/ 	.byte	0x04, 0x0a
        /*039e*/ 	.short	(.L_45 - .L_44)
	.align		4
.L_44:
        /*03a0*/ 	.word	index@(.nv.constant0._ZN7cutlass13device_kernelINS_4gemm6kernel13GemmUniversalIN4cute5tupleIJiiiiEEENS1_10collective13CollectiveMmaINS1_34MainloopSm90TmaGmmaWarpSpecializedILi5ENS5_IJNS4_1CILi2EEENSA_ILi1EEESC_EEENS1_32KernelTmaWarpSpecializedPingpongEEENS5_IJNSA_ILi64EEENSA_ILi256EEESG_EEENS_6half_tENS5_IJlSC_lEEESJ_SK_NS4_8TiledMMAINS4_8MMA_AtomIJNS4_4SM904GMMA26MMA_64x256x16_F32F16F16_SSILNSO_5MajorE0ELSQ_0ELNSO_7ScaleInE1ELSR_1EEEEEENS4_6LayoutINS5_IJSC_SC_SC_EEENS5_IJNSA_ILi0EEESW_SW_EEEEENS5_IJNS4_10UnderscoreESZ_SZ_EEEEENS4_13SM90_TMA_LOADENS4_14ComposedLayoutINS4_7SwizzleILi3ELi4ELi3EEENS4_18smem_ptr_flag_bitsILi16EEENSU_INS5_IJNSA_ILi8EEESG_EEENS5_IJSG_SC_EEEEEEEvNS4_8identityENS4_23SM90_TMA_LOAD_MULTICASTES1C_vS1D_EENS_8epilogue10collective6detail29Sm90TmaWarpSpecializedAdapterINS1H_15DefaultEpilogueISJ_SK_SK_NS1G_6thread17LinearCombinationISJ_Li1EffLNS1L_9ScaleType4KindE0ELNS_15FloatRoundStyleE2ESJ_EENS1_15EpilogueDefaultEEEEEvvEEEEvNT_6ParamsE)
        /*03a4*/ 	.short	0x0210
        /*03a6*/ 	.short	0x0470


	//----- nvinfo : EIATTR_SW_WAR
	.align		4
.L_45:
        /*03a8*/ 	.byte	0x04, 0x36
        /*03aa*/ 	.short	(.L_47 - .L_46)
.L_46:
        /*03ac*/ 	.word	0x00000008
.L_47:


//--------------------- .nv.callgraph             --------------------------
	.section	.nv.callgraph,"",@"SHT_CUDA_CALLGRAPH"
	.align	4
	.sectionentsize	8
	.align		4
        /*0000*/ 	.word	0x00000000
	.align		4
        /*0004*/ 	.word	0xffffffff
	.align		4
        /*0008*/ 	.word	index@(_ZN7cutlass13device_kernelINS_4gemm6kernel13GemmUniversalIN4cute5tupleIJiiiiEEENS1_10collective13CollectiveMmaINS1_34MainloopSm90TmaGmmaWarpSpecializedILi5ENS5_IJNS4_1CILi2EEENSA_ILi1EEESC_EEENS1_32KernelTmaWarpSpecializedPingpongEEENS5_IJNSA_ILi64EEENSA_ILi256EEESG_EEENS_6half_tENS5_IJlSC_lEEESJ_SK_NS4_8TiledMMAINS4_8MMA_AtomIJNS4_4SM904GMMA26MMA_64x256x16_F32F16F16_SSILNSO_5MajorE0ELSQ_0ELNSO_7ScaleInE1ELSR_1EEEEEENS4_6LayoutINS5_IJSC_SC_SC_EEENS5_IJNSA_ILi0EEESW_SW_EEEEENS5_IJNS4_10UnderscoreESZ_SZ_EEEEENS4_13SM90_TMA_LOADENS4_14ComposedLayoutINS4_7SwizzleILi3ELi4ELi3EEENS4_18smem_ptr_flag_bitsILi16EEENSU_INS5_IJNSA_ILi8EEESG_EEENS5_IJSG_SC_EEEEEEEvNS4_8identityENS4_23SM90_TMA_LOAD_MULTICASTES1C_vS1D_EENS_8epilogue10collective6detail29Sm90TmaWarpSpecializedAdapterINS1H_15DefaultEpilogueISJ_SK_SK_NS1G_6thread17LinearCombinationISJ_Li1EffLNS1L_9ScaleType4KindE0ELNS_15FloatRoundStyleE2ESJ_EENS1_15EpilogueDefaultEEEEEvvEEEEvNT_6ParamsE)
	.align		4
        /*000c*/ 	.word	index@(__assertfail)
	.align		4
        /*0010*/ 	.word	0x00000000
	.align		4
        /*0014*/ 	.word	0xfffffffe
	.align		4
        /*0018*/ 	.word	0x00000000
	.align		4
        /*001c*/ 	.word	0xfffffffd
	.align		4
        /*0020*/ 	.word	0x00000000
	.align		4
        /*0024*/ 	.word	0xfffffffc


//--------------------- .nv.constant4             --------------------------
	.section	.nv.constant4,"a",@progbits
	.align	8
	.align		8
.nv.constant4:
        /*0000*/ 	.dword	__assertfail
	.align		8
        /*0008*/ 	.dword	__unnamed_1
	.align		8
        /*0010*/ 	.dword	_ZN40_INTERNAL_1e3f7739_4_k_cu_8fa0370a_159184cuda3std3__45__cpo5beginE
	.align		8
        /*0018*/ 	.dword	_ZN40_INTERNAL_1e3f7739_4_k_cu_8fa0370a_159184cuda3std3__45__cpo3endE
	.align		8
        /*0020*/ 	.dword	_ZN40_INTERNAL_1e3f7739_4_k_cu_8fa0370a_159184cuda3std3__45__cpo6cbeginE
	.align		8
        /*0028*/ 	.dword	_ZN40_INTERNAL_1e3f7739_4_k_cu_8fa0370a_159184cuda3std3__45__cpo4cendE
	.align		8
        /*0030*/ 	.dword	_ZN40_INTERNAL_1e3f7739_4_k_cu_8fa0370a_159184cuda3std3__442_GLOBAL__N__1e3f7739_4_k_cu_8fa0370a_159186ignoreE
	.align		8
        /*0038*/ 	.dword	_ZN40_INTERNAL_1e3f7739_4_k_cu_8fa0370a_159184cuda3std3__419piecewise_constructE
	.align		8
        /*0040*/ 	.dword	_ZN40_INTERNAL_1e3f7739_4_k_cu_8fa0370a_159184cuda3std3__48in_placeE
	.align		8
        /*0048*/ 	.dword	_ZN40_INTERNAL_1e3f7739_4_k_cu_8fa0370a_159184cuda3std6ranges3__45__cpo4swapE
	.align		8
        /*0050*/ 	.dword	_ZN40_INTERNAL_1e3f7739_4_k_cu_8fa0370a_159184cuda3std6ranges3__45__cpo9iter_moveE
	.align		8
        /*0058*/ 	.dword	_ZN40_INTERNAL_1e3f7739_4_k_cu_8fa0370a_159184cute7productE
	.align		8
        /*0060*/ 	.dword	_ZN40_INTERNAL_1e3f7739_4_k_cu_8fa0370a_159184cute1_E
	.align		8
        /*0068*/ 	.dword	$str$22
	.align		8
        /*0070*/ 	.dword	$str$23


//--------------------- .text._ZN7cutlass13device_kernelINS_4gemm6kernel13GemmUniversalIN4cute5tupleIJiiiiEEENS1_10collective13CollectiveMmaINS1_34MainloopSm90TmaGmmaWarpSpecializedILi5ENS5_IJNS4_1CILi2EEENSA_ILi1EEESC_EEENS1_32KernelTmaWarpSpecializedPingpongEEENS5_IJNSA_ILi64EEENSA_ILi256EEESG_EEENS_6half_tENS5_IJlSC_lEEESJ_SK_NS4_8TiledMMAINS4_8MMA_AtomIJNS4_4SM904GMMA26MMA_64x256x16_F32F16F16_SSILNSO_5MajorE0ELSQ_0ELNSO_7ScaleInE1ELSR_1EEEEEENS4_6LayoutINS5_IJSC_SC_SC_EEENS5_IJNSA_ILi0EEESW_SW_EEEEENS5_IJNS4_10UnderscoreESZ_SZ_EEEEENS4_13SM90_TMA_LOADENS4_14ComposedLayoutINS4_7SwizzleILi3ELi4ELi3EEENS4_18smem_ptr_flag_bitsILi16EEENSU_INS5_IJNSA_ILi8EEESG_EEENS5_IJSG_SC_EEEEEEEvNS4_8identityENS4_23SM90_TMA_LOAD_MULTICASTES1C_vS1D_EENS_8epilogue10collective6detail29Sm90TmaWarpSpecializedAdapterINS1H_15DefaultEpilogueISJ_SK_SK_NS1G_6thread17LinearCombinationISJ_Li1EffLNS1L_9ScaleType4KindE0ELNS_15FloatRoundStyleE2ESJ_EENS1_15EpilogueDefaultEEEEEvvEEEEvNT_6ParamsE --------------------------
	.section	.text._ZN7cutlass13device_kernelINS_4gemm6kernel13GemmUniversalIN4cute5tupleIJiiiiEEENS1_10collective13CollectiveMmaINS1_34MainloopSm90TmaGmmaWarpSpecializedILi5ENS5_IJNS4_1CILi2EEENSA_ILi1EEESC_EEENS1_32KernelTmaWarpSpecializedPingpongEEENS5_IJNSA_ILi64EEENSA_ILi256EEESG_EEENS_6half_tENS5_IJlSC_lEEESJ_SK_NS4_8TiledMMAINS4_8MMA_AtomIJNS4_4SM904GMMA26MMA_64x256x16_F32F16F16_SSILNSO_5MajorE0ELSQ_0ELNSO_7ScaleInE1ELSR_1EEEEEENS4_6LayoutINS5_IJSC_SC_SC_EEENS5_IJNSA_ILi0EEESW_SW_EEEEENS5_IJNS4_10UnderscoreESZ_SZ_EEEEENS4_13SM90_TMA_LOADENS4_14ComposedLayoutINS4_7SwizzleILi3ELi4ELi3EEENS4_18smem_ptr_flag_bitsILi16EEENSU_INS5_IJNSA_ILi8EEESG_EEENS5_IJSG_SC_EEEEEEEvNS4_8identityENS4_23SM90_TMA_LOAD_MULTICASTES1C_vS1D_EENS_8epilogue10collective6detail29Sm90TmaWarpSpecializedAdapterINS1H_15DefaultEpilogueISJ_SK_SK_NS1G_6thread17LinearCombinationISJ_Li1EffLNS1L_9ScaleType4KindE0ELNS_15FloatRoundStyleE2ESJ_EENS1_15EpilogueDefaultEEEEEvvEEEEvNT_6ParamsE,"ax",@progbits
	.align	128
.text._ZN7cutlass13device_kernelINS_4gemm6kernel13GemmUniversalIN4cute5tupleIJiiiiEEENS1_10collective13CollectiveMmaINS1_34MainloopSm90TmaGmmaWarpSpecializedILi5ENS5_IJNS4_1CILi2EEENSA_ILi1EEESC_EEENS1_32KernelTmaWarpSpecializedPingpongEEENS5_IJNSA_ILi64EEENSA_ILi256EEESG_EEENS_6half_tENS5_IJlSC_lEEESJ_SK_NS4_8TiledMMAINS4_8MMA_AtomIJNS4_4SM904GMMA26MMA_64x256x16_F32F16F16_SSILNSO_5MajorE0ELSQ_0ELNSO_7ScaleInE1ELSR_1EEEEEENS4_6LayoutINS5_IJSC_SC_SC_EEENS5_IJNSA_ILi0EEESW_SW_EEEEENS5_IJNS4_10UnderscoreESZ_SZ_EEEEENS4_13SM90_TMA_LOADENS4_14ComposedLayoutINS4_7SwizzleILi3ELi4ELi3EEENS4_18smem_ptr_flag_bitsILi16EEENSU_INS5_IJNSA_ILi8EEESG_EEENS5_IJSG_SC_EEEEEEEvNS4_8identityENS4_23SM90_TMA_LOAD_MULTICASTES1C_vS1D_EENS_8epilogue10collective6detail29Sm90TmaWarpSpecializedAdapterINS1H_15DefaultEpilogueISJ_SK_SK_NS1G_6thread17LinearCombinationISJ_Li1EffLNS1L_9ScaleType4KindE0ELNS_15FloatRoundStyleE2ESJ_EENS1_15EpilogueDefaultEEEEEvvEEEEvNT_6ParamsE:
        .type           _ZN7cutlass13device_kernelINS_4gemm6kernel13GemmUniversalIN4cute5tupleIJiiiiEEENS1_10collective13CollectiveMmaINS1_34MainloopSm90TmaGmmaWarpSpecializedILi5ENS5_IJNS4_1CILi2EEENSA_ILi1EEESC_EEENS1_32KernelTmaWarpSpecializedPingpongEEENS5_IJNSA_ILi64EEENSA_ILi256EEESG_EEENS_6half_tENS5_IJlSC_lEEESJ_SK_NS4_8TiledMMAINS4_8MMA_AtomIJNS4_4SM904GMMA26MMA_64x256x16_F32F16F16_SSILNSO_5MajorE0ELSQ_0ELNSO_7ScaleInE1ELSR_1EEEEEENS4_6LayoutINS5_IJSC_SC_SC_EEENS5_IJNSA_ILi0EEESW_SW_EEEEENS5_IJNS4_10UnderscoreESZ_SZ_EEEEENS4_13SM90_TMA_LOADENS4_14ComposedLayoutINS4_7SwizzleILi3ELi4ELi3EEENS4_18smem_ptr_flag_bitsILi16EEENSU_INS5_IJNSA_ILi8EEESG_EEENS5_IJSG_SC_EEEEEEEvNS4_8identityENS4_23SM90_TMA_LOAD_MULTICASTES1C_vS1D_EENS_8epilogue10collective6detail29Sm90TmaWarpSpecializedAdapterINS1H_15DefaultEpilogueISJ_SK_SK_NS1G_6thread17LinearCombinationISJ_Li1EffLNS1L_9ScaleType4KindE0ELNS_15FloatRoundStyleE2ESJ_EENS1_15EpilogueDefaultEEEEEvvEEEEvNT_6ParamsE,@function
        .size           _ZN7cutlass13device_kernelINS_4gemm6kernel13GemmUniversalIN4cute5tupleIJiiiiEEENS1_10collective13CollectiveMmaINS1_34MainloopSm90TmaGmmaWarpSpecializedILi5ENS5_IJNS4_1CILi2EEENSA_ILi1EEESC_EEENS1_32KernelTmaWarpSpecializedPingpongEEENS5_IJNSA_ILi64EEENSA_ILi256EEESG_EEENS_6half_tENS5_IJlSC_lEEESJ_SK_NS4_8TiledMMAINS4_8MMA_AtomIJNS4_4SM904GMMA26MMA_64x256x16_F32F16F16_SSILNSO_5MajorE0ELSQ_0ELNSO_7ScaleInE1ELSR_1EEEEEENS4_6LayoutINS5_IJSC_SC_SC_EEENS5_IJNSA_ILi0EEESW_SW_EEEEENS5_IJNS4_10UnderscoreESZ_SZ_EEEEENS4_13SM90_TMA_LOADENS4_14ComposedLayoutINS4_7SwizzleILi3ELi4ELi3EEENS4_18smem_ptr_flag_bitsILi16EEENSU_INS5_IJNSA_ILi8EEESG_EEENS5_IJSG_SC_EEEEEEEvNS4_8identityENS4_23SM90_TMA_LOAD_MULTICASTES1C_vS1D_EENS_8epilogue10collective6detail29Sm90TmaWarpSpecializedAdapterINS1H_15DefaultEpilogueISJ_SK_SK_NS1G_6thread17LinearCombinationISJ_Li1EffLNS1L_9ScaleType4KindE0ELNS_15FloatRoundStyleE2ESJ_EENS1_15EpilogueDefaultEEEEEvvEEEEvNT_6ParamsE,(.L_x_331 - _ZN7cutlass13device_kernelINS_4gemm6kernel13GemmUniversalIN4cute5tupleIJiiiiEEENS1_10collective13CollectiveMmaINS1_34MainloopSm90TmaGmmaWarpSpecializedILi5ENS5_IJNS4_1CILi2EEENSA_ILi1EEESC_EEENS1_32KernelTmaWarpSpecializedPingpongEEENS5_IJNSA_ILi64EEENSA_ILi256EEESG_EEENS_6half_tENS5_IJlSC_lEEESJ_SK_NS4_8TiledMMAINS4_8MMA_AtomIJNS4_4SM904GMMA26MMA_64x256x16_F32F16F16_SSILNSO_5MajorE0ELSQ_0ELNSO_7ScaleInE1ELSR_1EEEEEENS4_6LayoutINS5_IJSC_SC_SC_EEENS5_IJNSA_ILi0EEESW_SW_EEEEENS5_IJNS4_10UnderscoreESZ_SZ_EEEEENS4_13SM90_TMA_LOADENS4_14ComposedLayoutINS4_7SwizzleILi3ELi4ELi3EEENS4_18smem_ptr_flag_bitsILi16EEENSU_INS5_IJNSA_ILi8EEESG_EEENS5_IJSG_SC_EEEEEEEvNS4_8identityENS4_23SM90_TMA_LOAD_MULTICASTES1C_vS1D_EENS_8epilogue10collective6detail29Sm90TmaWarpSpecializedAdapterINS1H_15DefaultEpilogueISJ_SK_SK_NS1G_6thread17LinearCombinationISJ_Li1EffLNS1L_9ScaleType4KindE0ELNS_15FloatRoundStyleE2ESJ_EENS1_15EpilogueDefaultEEEEEvvEEEEvNT_6ParamsE)
        .other          _ZN7cutlass13device_kernelINS_4gemm6kernel13GemmUniversalIN4cute5tupleIJiiiiEEENS1_10collective13CollectiveMmaINS1_34MainloopSm90TmaGmmaWarpSpecializedILi5ENS5_IJNS4_1CILi2EEENSA_ILi1EEESC_EEENS1_32KernelTmaWarpSpecializedPingpongEEENS5_IJNSA_ILi64EEENSA_ILi256EEESG_EEENS_6half_tENS5_IJlSC_lEEESJ_SK_NS4_8TiledMMAINS4_8MMA_AtomIJNS4_4SM904GMMA26MMA_64x256x16_F32F16F16_SSILNSO_5MajorE0ELSQ_0ELNSO_7ScaleInE1ELSR_1EEEEEENS4_6LayoutINS5_IJSC_SC_SC_EEENS5_IJNSA_ILi0EEESW_SW_EEEEENS5_IJNS4_10UnderscoreESZ_SZ_EEEEENS4_13SM90_TMA_LOADENS4_14ComposedLayoutINS4_7SwizzleILi3ELi4ELi3EEENS4_18smem_ptr_flag_bitsILi16EEENSU_INS5_IJNSA_ILi8EEESG_EEENS5_IJSG_SC_EEEEEEEvNS4_8identityENS4_23SM90_TMA_LOAD_MULTICASTES1C_vS1D_EENS_8epilogue10collective6detail29Sm90TmaWarpSpecializedAdapterINS1H_15DefaultEpilogueISJ_SK_SK_NS1G_6thread17LinearCombinationISJ_Li1EffLNS1L_9ScaleType4KindE0ELNS_15FloatRoundStyleE2ESJ_EENS1_15EpilogueDefaultEEEEEvvEEEEvNT_6ParamsE,@"STO_CUDA_ENTRY STV_DEFAULT"
_ZN7cutlass13device_kernelINS_4gemm6kernel13GemmUniversalIN4cute5tupleIJiiiiEEENS1_10collective13CollectiveMmaINS1_34MainloopSm90TmaGmmaWarpSpecializedILi5ENS5_IJNS4_1CILi2EEENSA_ILi1EEESC_EEENS1_32KernelTmaWarpSpecializedPingpongEEENS5_IJNSA_ILi64EEENSA_ILi256EEESG_EEENS_6half_tENS5_IJlSC_lEEESJ_SK_NS4_8TiledMMAINS4_8MMA_AtomIJNS4_4SM904GMMA26MMA_64x256x16_F32F16F16_SSILNSO_5MajorE0ELSQ_0ELNSO_7ScaleInE1ELSR_1EEEEEENS4_6LayoutINS5_IJSC_SC_SC_EEENS5_IJNSA_ILi0EEESW_SW_EEEEENS5_IJNS4_10UnderscoreESZ_SZ_EEEEENS4_13SM90_TMA_LOADENS4_14ComposedLayoutINS4_7SwizzleILi3ELi4ELi3EEENS4_18smem_ptr_flag_bitsILi16EEENSU_INS5_IJNSA_ILi8EEESG_EEENS5_IJSG_SC_EEEEEEEvNS4_8identityENS4_23SM90_TMA_LOAD_MULTICASTES1C_vS1D_EENS_8epilogue10collective6detail29Sm90TmaWarpSpecializedAdapterINS1H_15DefaultEpilogueISJ_SK_SK_NS1G_6thread17LinearCombinationISJ_Li1EffLNS1L_9ScaleType4KindE0ELNS_15FloatRoundStyleE2ESJ_EENS1_15EpilogueDefaultEEEEEvvEEEEvNT_6ParamsE:
[----:B------:R-:W0:Y:S02]  /*0000*/  LDC R1, c[0x0][0x28] ;  /* 0x00000a00ff017b82 */ /* 0x000e240000000800 */
[----:B0-----:R-:W-:Y:S01]  /*0010*/  VIADD R1, R1, 0xfffffff8 ;  /* 0xfffffff801017836 */ /* 0x001fe20000000000 */
[----:B------:R-:W0:Y:S01]  /*0020*/  S2R R4, SR_TID.X ;  /* 0x0000000000047919 */ /* 0x000e220000002100 */
[----:B------:R-:W-:Y:S01]  /*0030*/  ELECT P0, URZ, PT ;  /* 0x00000000003f782f */ /* 0x000fe20003800000 */
[----:B------:R-:W-:Y:S01]  /*0040*/  BSSY B0, `(.L_x_0) ;  /* 0x000000f000007945 */ /* 0x000fe20003800000 */
[--C-:B0-----:R-:W-:Y:S02]  /*0050*/  SHF.R.U32.HI R2, RZ, 0x5, R4.reuse ;  /* 0x00000005ff027819 */ /* 0x101fe40000011604 */
[----:B------:R-:W-:-:S03]  /*0060*/  SHF.R.U32.HI R7, RZ, 0x7, R4 ;  /* 0x00000007ff077819 */ /* 0x000fc60000011604 */
[----:B------:R-:W0:Y:S04]  /*0070*/  SHFL.IDX PT, R5, R2, RZ, 0x1f ;  /* 0x00001fff02057589 */ /* 0x000e2800000e0000 */
[----:B------:R1:W2:Y:S01]  /*0080*/  SHFL.IDX PT, R10, R7, RZ, 0x1f ;  /* 0x00001fff070a7589 */ /* 0x0002a200000e0000 */
[----:B0-----:R-:W-:-:S13]  /*0090*/  ISETP.NE.OR P0, PT, R5, RZ, !P0 ;  /* 0x000000ff0500720c */ /* 0x001fda0004705670 */
[----:B-12---:R-:W-:Y:S05]  /*00a0*/  @P0 BRA `(.L_x_1) ;  /* 0x0000000000200947 */ /* 0x006fea0003800000 */
[----:B------:R-:W-:Y:S02]  /*00b0*/  ULDC.64 UR4, c[0x0][0x198] ;  /* 0x0000660000047ab9 */ /* 0x000fe40000000a00 */
[----:B------:R-:W-:Y:S02]  /*00c0*/  UIADD3 UR6, UP0, UR4, 0xf0, URZ ;  /* 0x000000f004067890 */ /* 0x000fe4000ff1e03f */
[----:B------:R-:W-:Y:S02]  /*00d0*/  UIADD3 UR4, UP1, UR4, 0x1f0, URZ ;  /* 0x000001f004047890 */ /* 0x000fe4000ff3e03f */
[----:B------:R-:W-:Y:S02]  /*00e0*/  UIADD3.X UR7, URZ, UR5, URZ, UP0, !UPT ;  /* 0x000000053f077290 */ /* 0x000fe400087fe43f */
[----:B------:R-:W-:-:S07]  /*00f0*/  UIADD3.X UR5, URZ, UR5, URZ, UP1, !UPT ;  /* 0x000000053f057290 */ /* 0x000fce0008ffe43f */
[----:B------:R0:W-:Y:S02]  /*0100*/  UTMACCTL.PF [UR6] ;  /* 0x00000000060079b9 */ /* 0x0001e40008040000 */
[----:B------:R0:W-:Y:S02]  /*0110*/  UTMACCTL.PF [UR4] ;  /* 0x00000000040079b9 */ /* 0x0001e40008040000 */
[----:B0-----:R-:W-:Y:S01]  /*0120*/  NOP ;  /* 0x0000000000007918 */ /* 0x001fe20000000000 */
.L_x_1:
[----:B------:R-:W-:Y:S05]  /*0130*/  BSYNC B0 ;  /* 0x0000000000007941 */ /* 0x000fea0003800000 */
.L_x_0:
[----:B------:R-:W0:Y:S01]  /*0140*/  SHFL.IDX PT, R8, R2, RZ, 0x1f ;  /* 0x00001fff02087589 */ /* 0x000e2200000e0000 */
[----:B------:R-:W-:-:S04]  /*0150*/  SHF.R.S32.HI R3, RZ, 0x1f, R4 ;  /* 0x0000001fff037819 */ /* 0x000fc80000011404 */
[----:B------:R-:W-:Y:S02]  /*0160*/  LEA.HI R3, R3, R4, RZ, 0x7 ;  /* 0x0000000403037211 */ /* 0x000fe400078f38ff */
[----:B0-----:R-:W-:-:S13]  /*0170*/  ISETP.NE.AND P0, PT, R8, RZ, PT ;  /* 0x000000ff0800720c */ /* 0x001fda0003f05270 */
[----:B------:R-:W-:Y:S05]  /*0180*/  @P0 BRA `(.L_x_2) ;  /* 0x0000000000600947 */ /* 0x000fea0003800000 */
[----:B------:R-:W0:Y:S01]  /*0190*/  S2UR UR8, SR_CgaCtaId ;  /* 0x00000000000879c3 */ /* 0x000e220000008800 */
[----:B------:R-:W-:Y:S01]  /*01a0*/  UMOV UR4, 0x400 ;  /* 0x0000040000047882 */ /* 0x000fe20000000000 */
[----:B------:R-:W-:Y:S01]  /*01b0*/  UMOV UR5, 0x1 ;  /* 0x0000000100057882 */ /* 0x000fe20000000000 */
[----:B------:R-:W-:Y:S01]  /*01c0*/  UMOV UR6, 0x2 ;  /* 0x0000000200067882 */ /* 0x000fe20000000000 */
[----:B------:R-:W-:Y:S01]  /*01d0*/  ELECT P0, URZ, PT ;  /* 0x00000000003f782f */ /* 0x000fe20003800000 */
[----:B------:R-:W-:-:S04]  /*01e0*/  UIADD3 UR6, -UR6, 0x100000, URZ ;  /* 0x0010000006067890 */ /* 0x000fc8000fffe13f */
[----:B------:R-:W-:Y:S02]  /*01f0*/  USHF.L.U32 UR7, UR6, 0xb, URZ ;  /* 0x0000000b06077899 */ /* 0x000fe4000800063f */
[----:B------:R-:W-:Y:S02]  /*0200*/  USHF.L.U32 UR6, UR6, 0x1, URZ ;  /* 0x0000000106067899 */ /* 0x000fe4000800063f */
[----:B0-----:R-:W-:Y:S02]  /*0210*/  ULEA UR8, UR8, UR4, 0x18 ;  /* 0x0000000408087291 */ /* 0x001fe4000f8ec03f */
[----:B------:R-:W-:-:S04]  /*0220*/  UIADD3 UR4, -UR5, 0x100000, URZ ;  /* 0x0010000005047890 */ /* 0x000fc8000fffe13f */
[----:B------:R-:W-:Y:S02]  /*0230*/  USHF.L.U32 UR5, UR4, 0xb, URZ ;  /* 0x0000000b04057899 */ /* 0x000fe4000800063f */
[----:B------:R-:W-:Y:S01]  /*0240*/  USHF.L.U32 UR4, UR4, 0x1, URZ ;  /* 0x0000000104047899 */ /* 0x000fe2000800063f */
[----:B------:R-:W0:Y:S11]  /*0250*/  FENCE.VIEW.ASYNC.S ;  /* 0x00000000000073c6 */ /* 0x000e360000000000 */
[----:B0-----:R0:W1:Y:S01]  /*0260*/  SYNCS.EXCH.64 URZ, [UR8], UR4 ;  /* 0x00000004083f75b2 */ /* 0x0010620008000100 */
[----:B------:R0:W2:Y:S01]  /*0270*/  SYNCS.EXCH.64 URZ, [UR8+0x28], UR6 ;  /* 0x00002806083f75b2 */ /* 0x0000a20008000100 */
[----:B------:R0:W3:Y:S01]  /*0280*/  SYNCS.EXCH.64 URZ, [UR8+0x8], UR4 ;  /* 0x00000804083f75b2 */ /* 0x0000e20008000100 */
[----:B------:R0:W4:Y:S01]  /*0290*/  SYNCS.EXCH.64 URZ, [UR8+0x30], UR6 ;  /* 0x00003006083f75b2 */ /* 0x0001220008000100 */
[----:B------:R0:W0:Y:S01]  /*02a0*/  SYNCS.EXCH.64 URZ, [UR8+0x10], UR4 ;  /* 0x00001004083f75b2 */ /* 0x0000220008000100 */
[----:B------:R0:W0:Y:S01]  /*02b0*/  SYNCS.EXCH.64 URZ, [UR8+0x38], UR6 ;  /* 0x00003806083f75b2 */ /* 0x0000220008000100 */
[----:B------:R0:W0:Y:S01]  /*02c0*/  SYNCS.EXCH.64 URZ, [UR8+0x18], UR4 ;  /* 0x00001804083f75b2 */ /* 0x0000220008000100 */
[----:B------:R0:W0:Y:S01]  /*02d0*/  SYNCS.EXCH.64 URZ, [UR8+0x40], UR6 ;  /* 0x00004006083f75b2 */ /* 0x0000220008000100 */
[----:B------:R0:W0:Y:S01]  /*02e0*/  SYNCS.EXCH.64 URZ, [UR8+0x20], UR4 ;  /* 0x00002004083f75b2 */ /* 0x0000220008000100 */
[----:B------:R0:W0:Y:S01]  /*02f0*/  SYNCS.EXCH.64 URZ, [UR8+0x48], UR6 ;  /* 0x00004806083f75b2 */ /* 0x0000220008000100 */
[----:B------:R-:W-:Y:S01]  /*0300*/  NOP ;  /* 0x0000000000007918 */ /* 0x000fe20000000000 */
.L_x_2:
[----:B------:R-:W5:Y:S01]  /*0310*/  SHFL.IDX PT, R13, R2, RZ, 0x1f ;  /* 0x00001fff020d7589 */ /* 0x000f6200000e0000 */
[----:B------:R-:W1:Y:S01]  /*0320*/  S2UR UR12, SR_CTAID.X ;  /* 0x00000000000c79c3 */ /* 0x000e620000002500 */
[----:B------:R-:W-:Y:S02]  /*0330*/  LOP3.LUT R3, R3, 0xffffff80, RZ, 0xc0, !PT ;  /* 0xffffff8003037812 */ /* 0x000fe400078ec0ff */
[----:B------:R-:W-:Y:S01]  /*0340*/  ELECT P0, URZ, PT ;  /* 0x00000000003f782f */ /* 0x000fe20003800000 */
[----:B------:R2:W3:Y:S01]  /*0350*/  SHFL.IDX PT, R12, R2, RZ, 0x1f ;  /* 0x00001fff020c7589 */ /* 0x0004e200000e0000 */
[----:B------:R-:W-:Y:S01]  /*0360*/  ELECT P1, URZ, PT ;  /* 0x00000000003f782f */ /* 0x000fe20003820000 */
[----:B------:R-:W-:Y:S01]  /*0370*/  NOP ;  /* 0x0000000000007918 */ /* 0x000fe20000000000 */
[----:B------:R-:W-:Y:S01]  /*0380*/  IMAD.IADD R3, R4, 0x1, -R3 ;  /* 0x0000000104037824 */ /* 0x000fe200078e0a03 */
[----:B------:R-:W4:Y:S01]  /*0390*/  S2R R6, SR_CTAID.Y ;  /* 0x0000000000067919 */ /* 0x000f220000002600 */
[----:B0-----:R-:W-:Y:S01]  /*03a0*/  ULDC UR4, c[0x0][0x150] ;  /* 0x0000540000047ab9 */ /* 0x001fe20000000800 */
[----:B------:R-:W0:Y:S01]  /*03b0*/  LDC R14, c[0x0][0x144] ;  /* 0x00005100ff0e7b82 */ /* 0x000e220000000800 */
[----:B------:R-:W-:Y:S01]  /*03c0*/  UMOV UR11, 0x80 ;  /* 0x00000080000b7882 */ /* 0x000fe20000000000 */
[----:B------:R-:W-:Y:S01]  /*03d0*/  SHF.R.S32.HI R0, RZ, 0x1f, R3 ;  /* 0x0000001fff007819 */ /* 0x000fe20000011403 */
[----:B------:R-:W-:Y:S01]  /*03e0*/  NOP ;  /* 0x0000000000007918 */ /* 0x000fe20000000000 */
[C---:B------:R-:W-:Y:S01]  /*03f0*/  VIADD R35, R10.reuse, 0xffffffff ;  /* 0xffffffff0a237836 */ /* 0x040fe20000000000 */
[----:B------:R-:W-:Y:S01]  /*0400*/  ISETP.NE.AND P4, PT, R10, RZ, PT ;  /* 0x000000ff0a00720c */ /* 0x000fe20003f85270 */
[----:B------:R-:W-:Y:S01]  /*0410*/  IMAD.MOV.U32 R153, RZ, RZ, 0x1 ;  /* 0x00000001ff997424 */ /* 0x000fe200078e00ff */
[----:B------:R-:W-:Y:S01]  /*0420*/  LEA.HI R9, R0, R3, RZ, 0x3 ;  /* 0x0000000300097211 */ /* 0x000fe200078f18ff */
[----:B------:R-:W0:Y:S01]  /*0430*/  LDC R15, c[0x0][0x140] ;  /* 0x00005000ff0f7b82 */ /* 0x000e220000000800 */
[----:B------:R-:W-:-:S02]  /*0440*/  ISETP.GE.U32.AND P6, PT, R35, 0x2, PT ;  /* 0x000000022300780c */ /* 0x000fc40003fc6070 */
[--C-:B------:R-:W-:Y:S02]  /*0450*/  SHF.R.S32.HI R11, RZ, 0x3, R9.reuse ;  /* 0x00000003ff0b7819 */ /* 0x100fe40000011409 */
[----:B--2---:R-:W-:Y:S02]  /*0460*/  SHF.R.S32.HI R2, RZ, 0x1f, R9 ;  /* 0x0000001fff027819 */ /* 0x004fe40000011409 */
[----:B------:R-:W-:Y:S01]  /*0470*/  SHF.R.S32.HI R9, RZ, 0x1f, R8 ;  /* 0x0000001fff097819 */ /* 0x000fe20000011408 */
[----:B------:R-:W2:Y:S01]  /*0480*/  LDC R25, c[0x0][0x148] ;  /* 0x00005200ff197b82 */ /* 0x000ea20000000800 */
[----:B-----5:R-:W-:Y:S02]  /*0490*/  ISETP.NE.OR P0, PT, R13, RZ, !P0 ;  /* 0x000000ff0d00720c */ /* 0x020fe40004705670 */
[----:B-1----:R-:W-:Y:S02]  /*04a0*/  I2FP.F32.U32 R13, UR12 ;  /* 0x0000000c000d7c45 */ /* 0x002fe40008201000 */
[----:B------:R-:W-:-:S02]  /*04b0*/  LEA.HI R2, R2, R11, RZ, 0x2 ;  /* 0x0000000b02027211 */ /* 0x000fc400078f10ff */
[----:B------:R-:W-:Y:S01]  /*04c0*/  LEA.HI R9, R9, R8, RZ, 0x2 ;  /* 0x0000000809097211 */ /* 0x000fe200078f10ff */
[----:B------:R-:W-:Y:S01]  /*04d0*/  FMUL R13, R13, UR4 ;  /* 0x000000040d0d7c20 */ /* 0x000fe20008400000 */
[----:B---3--:R-:W-:Y:S01]  /*04e0*/  ISETP.NE.OR P1, PT, R12, RZ, !P1 ;  /* 0x000000ff0c00720c */ /* 0x008fe20004f25670 */
[----:B------:R-:W-:Y:S01]  /*04f0*/  ULDC UR4, c[0x0][0x154] ;  /* 0x0000550000047ab9 */ /* 0x000fe20000000800 */
[----:B------:R-:W-:Y:S02]  /*0500*/  LOP3.LUT R12, R2, 0xfffffffc, RZ, 0xc0, !PT ;  /* 0xfffffffc020c7812 */ /* 0x000fe400078ec0ff */
[----:B------:R-:W-:Y:S01]  /*0510*/  LOP3.LUT R9, R9, 0x3ffffffc, RZ, 0xc0, !PT ;  /* 0x3ffffffc09097812 */ /* 0x000fe200078ec0ff */
[----:B------:R-:W1:Y:S01]  /*0520*/  F2I.U32.TRUNC.NTZ R13, R13 ;  /* 0x0000000d000d7305 */ /* 0x000e62000020f000 */
[----:B------:R-:W-:Y:S01]  /*0530*/  SHF.R.S32.HI R2, RZ, 0x1f, R5 ;  /* 0x0000001fff027819 */ /* 0x000fe20000011405 */
[----:B------:R-:W-:Y:S01]  /*0540*/  IMAD.IADD R12, R11, 0x1, -R12 ;  /* 0x000000010b0c7824 */ /* 0x000fe200078e0a0c */
[----:B------:R-:W-:Y:S01]  /*0550*/  VOTEU.ALL UP1, P0 ;  /* 0x00000000003f7886 */ /* 0x000fe20000020000 */
[----:B------:R-:W-:Y:S01]  /*0560*/  IMAD.IADD R9, R8, 0x1, -R9 ;  /* 0x0000000108097824 */ /* 0x000fe200078e0a09 */
[----:B------:R-:W-:Y:S01]  /*0570*/  LEA.HI R2, R2, R5, RZ, 0x2 ;  /* 0x0000000502027211 */ /* 0x000fe200078f10ff */
[----:B------:R-:W-:Y:S01]  /*0580*/  VOTEU.ALL UP0, P0 ;  /* 0x00000000003f7886 */ /* 0x000fe20000000000 */
[----:B----4-:R-:W-:Y:S01]  /*0590*/  I2FP.F32.U32 R8, R6 ;  /* 0x0000000600087245 */ /* 0x010fe20000201000 */
[----:B------:R-:W-:Y:S01]  /*05a0*/  IMAD R9, R9, 0x4, R12 ;  /* 0x0000000409097824 */ /* 0x000fe200078e020c */
[----:B------:R-:W-:Y:S01]  /*05b0*/  LOP3.LUT R2, R2, 0xfffffffc, RZ, 0xc0, !PT ;  /* 0xfffffffc02027812 */ /* 0x000fe200078ec0ff */
[----:B------:R-:W-:Y:S01]  /*05c0*/  VOTEU.ALL UP2, P1 ;  /* 0x00000000003f7886 */ /* 0x000fe20000840000 */
[----:B------:R-:W3:Y:S01]  /*05d0*/  @!UP1 S2UR UR7, SR_CgaCtaId ;  /* 0x00000000000799c3 */ /* 0x000ee20000008800 */
[----:B------:R-:W-:Y:S01]  /*05e0*/  FMUL R8, R8, UR4 ;  /* 0x0000000408087c20 */ /* 0x000fe20008400000 */
[----:B------:R-:W-:Y:S01]  /*05f0*/  IMAD.SHL.U32 R152, R9, 0x4, RZ ;  /* 0x0000000409987824 */ /* 0x000fe200078e00ff */
[----:B------:R-:W-:Y:S01]  /*0600*/  UMOV UR4, 0x20 ;  /* 0x0000002000047882 */ /* 0x000fe20000000000 */
[----:B------:R-:W-:Y:S01]  /*0610*/  IMAD.IADD R5, R5, 0x1, -R2 ;  /* 0x0000000105057824 */ /* 0x000fe200078e0a02 */
[----:B------:R-:W-:Y:S01]  /*0620*/  LEA.HI R2, R9, R9, RZ, 0x1 ;  /* 0x0000000909027211 */ /* 0x000fe200078f08ff */
[----:B-1----:R-:W-:Y:S01]  /*0630*/  IMAD.MOV R13, RZ, RZ, -R13 ;  /* 0x000000ffff0d7224 */ /* 0x002fe200078e0a0d */
[----:B------:R-:W1:Y:S01]  /*0640*/  F2I.U32.TRUNC.NTZ R8, R8 ;  /* 0x0000000800087305 */ /* 0x000e62000020f000 */
[----:B------:R-:W4:Y:S01]  /*0650*/  @!UP2 S2UR UR10, SR_CgaCtaId ;  /* 0x00000000000aa9c3 */ /* 0x000f220000008800 */
[----:B------:R-:W-:Y:S01]  /*0660*/  LOP3.LUT R2, R2, 0xfffffffe, RZ, 0xc0, !PT ;  /* 0xfffffffe02027812 */ /* 0x000fe200078ec0ff */
[----:B0-----:R-:W-:Y:S01]  /*0670*/  IMAD R21, R14, R13, UR12 ;  /* 0x0000000c0e157e24 */ /* 0x001fe2000f8e020d */
[----:B------:R-:W-:Y:S01]  /*0680*/  @!UP1 UMOV UR6, 0x400 ;  /* 0x0000040000069882 */ /* 0x000fe20000000000 */
[----:B------:R-:W-:-:S04]  /*0690*/  @!UP1 UIADD3 UR4, -UR4, 0x100000, URZ ;  /* 0x0010000004049890 */ /* 0x000fc8000fffe13f */
[----:B------:R-:W-:Y:S02]  /*06a0*/  @!UP1 USHF.L.U32 UR5, UR4, 0xb, URZ ;  /* 0x0000000b04059899 */ /* 0x000fe4000800063f */
[----:B------:R-:W-:Y:S01]  /*06b0*/  @!UP1 USHF.L.U32 UR4, UR4, 0x1, URZ ;  /* 0x0000000104049899 */ /* 0x000fe2000800063f */
[C---:B------:R-:W-:Y:S01]  /*06c0*/  LOP3.LUT R152, R9.reuse, 0xc, R152, 0x78, !PT ;  /* 0x0000000c09987812 */ /* 0x040fe200078e7898 */
[----:B------:R-:W-:Y:S01]  /*06d0*/  IMAD.IADD R2, R9, 0x1, -R2 ;  /* 0x0000000109027824 */ /* 0x000fe200078e0a02 */
[----:B------:R-:W-:Y:S01]  /*06e0*/  @!UP2 UMOV UR9, 0x400 ;  /* 0x000004000009a882 */ /* 0x000fe20000000000 */
[----:B------:R-:W-:Y:S01]  /*06f0*/  VOTEU.ALL UP3, P1 ;  /* 0x00000000003f7886 */ /* 0x000fe20000860000 */
[----:B------:R-:W-:Y:S01]  /*0700*/  VOTEU.ALL UP4, P1 ;  /* 0x00000000003f7886 */ /* 0x000fe20000880000 */
[----:B------:R-:W-:Y:S01]  /*0710*/  VOTEU.ALL UP5, P1 ;  /* 0x00000000003f7886 */ /* 0x000fe200008a0000 */
[----:B------:R-:W-:Y:S01]  /*0720*/  ISETP.NE.AND P3, PT, R2, R21, PT ;  /* 0x000000150200720c */ /* 0x000fe20003f65270 */
[----:B------:R0:W0:Y:S01]  /*0730*/  SHFL.IDX PT, R14, R7, RZ, 0x1f ;  /* 0x00001fff070e7589 */ /* 0x00002200000e0000 */
[----:B------:R-:W-:Y:S01]  /*0740*/  ISETP.EQ.U32.AND P2, PT, R15, 0x1, PT ;  /* 0x000000010f00780c */ /* 0x000fe20003f42070 */
[----:B-1----:R-:W-:Y:S01]  /*0750*/  IMAD.MOV R20, RZ, RZ, -R8 ;  /* 0x000000ffff147224 */ /* 0x002fe200078e0a08 */
[----:B---3--:R-:W-:-:S02]  /*0760*/  @!UP1 ULEA UR8, UR7, UR6, 0x18 ;  /* 0x0000000607089291 */ /* 0x008fc4000f8ec03f */
[----:B------:R-:W-:-:S04]  /*0770*/  @!UP2 UIADD3 UR6, -UR11, 0x100000, URZ ;  /* 0x001000000b06a890 */ /* 0x000fc8000fffe13f */
[----:B------:R-:W-:Y:S02]  /*0780*/  @!UP2 USHF.L.U32 UR7, UR6, 0xb, URZ ;  /* 0x0000000b0607a899 */ /* 0x000fe4000800063f */
[----:B------:R-:W-:Y:S01]  /*0790*/  @!UP2 USHF.L.U32 UR6, UR6, 0x1, URZ ;  /* 0x000000010606a899 */ /* 0x000fe2000800063f */
[----:B--2---:R-:W-:Y:S01]  /*07a0*/  IMAD R9, R25, R20, R6 ;  /* 0x0000001419097224 */ /* 0x004fe200078e0206 */
[----:B------:R-:W-:Y:S01]  /*07b0*/  VOTEU.ALL UP1, P0 ;  /* 0x00000000003f7886 */ /* 0x000fe20000020000 */
[----:B------:R-:W-:Y:S01]  /*07c0*/  LOP3.LUT P0, RZ, R3, 0x7, RZ, 0xc0, !PT ;  /* 0x0000000703ff7812 */ /* 0x000fe2000780c0ff */
[----:B----4-:R-:W-:Y:S01]  /*07d0*/  @!UP2 ULEA UR9, UR10, UR9, 0x18 ;  /* 0x000000090a09a291 */ /* 0x010fe2000f8ec03f */
[----:B------:R-:W-:Y:S01]  /*07e0*/  @P3 LEA.HI R2, R152, R152, RZ, 0x1 ;  /* 0x0000009898023211 */ /* 0x000fe200078f08ff */
[----:B------:R-:W-:Y:S01]  /*07f0*/  VOTEU.ALL UP2, P1 ;  /* 0x00000000003f7886 */ /* 0x000fe20000840000 */
[----:B------:R-:W-:Y:S01]  /*0800*/  ISETP.NE.AND P1, PT, R5, 0x3, PT ;  /* 0x000000030500780c */ /* 0x000fe20003f25270 */
[----:B------:R-:W1:Y:S02]  /*0810*/  FENCE.VIEW.ASYNC.S ;  /* 0x00000000000073c6 */ /* 0x000e640000000000 */
[----:B-1----:R1:W2:Y:S01]  /*0820*/  @!UP0 SYNCS.EXCH.64 URZ, [UR8+0x80], UR4 ;  /* 0x00008004083f85b2 */ /* 0x0022a20008000100 */
[----:B------:R-:W-:-:S02]  /*0830*/  @P3 SHF.R.S32.HI R2, RZ, 0x1, R2 ;  /* 0x00000001ff023819 */ /* 0x000fc40000011402 */
[----:B------:R-:W-:Y:S02]  /*0840*/  ISETP.EQ.OR P1, PT, R5, RZ, !P1 ;  /* 0x000000ff0500720c */ /* 0x000fe40004f22670 */
[----:B------:R-:W-:Y:S02]  /*0850*/  @P3 ISETP.NE.AND P5, PT, R2, R9, PT ;  /* 0x000000090200320c */ /* 0x000fe40003fa5270 */
[----:B------:R-:W-:Y:S02]  /*0860*/  ISETP.LT.U32.AND P0, PT, R152, 0x2, !P0 ;  /* 0x000000029800780c */ /* 0x000fe40004701070 */
[----:B------:R-:W-:Y:S02]  /*0870*/  ISETP.EQ.AND P1, PT, R10, RZ, P1 ;  /* 0x000000ff0a00720c */ /* 0x000fe40000f22270 */
[----:B------:R-:W-:Y:S02]  /*0880*/  SEL R2, RZ, 0x1, !P0 ;  /* 0x00000001ff027807 */ /* 0x000fe40004000000 */
[----:B------:R-:W-:-:S02]  /*0890*/  @P3 SEL R153, RZ, 0x1, P5 ;  /* 0x00000001ff993807 */ /* 0x000fc40002800000 */
[----:B------:R-:W-:Y:S01]  /*08a0*/  SEL R16, RZ, 0x1, !P1 ;  /* 0x00000001ff107807 */ /* 0x000fe20004800000 */
[----:B------:R1:W3:Y:S01]  /*08b0*/  @!UP1 SYNCS.EXCH.64 URZ, [UR8+0x88], UR4 ;  /* 0x00008804083f95b2 */ /* 0x0002e20008000100 */
[----:B------:R-:W-:Y:S01]  /*08c0*/  NOP ;  /* 0x0000000000007918 */ /* 0x000fe20000000000 */
[----:B------:R-:W-:Y:S02]  /*08d0*/  LOP3.LUT R153, R153, R2, RZ, 0xc0, !PT ;  /* 0x0000000299997212 */ /* 0x000fe400078ec0ff */
[----:B------:R-:W-:Y:S01]  /*08e0*/  SEL R16, R16, 0x2, P6 ;  /* 0x0000000210107807 */ /* 0x000fe20003000000 */
[----:B------:R1:W4:Y:S01]  /*08f0*/  @!UP2 SYNCS.EXCH.64 URZ, [UR9+0x60], UR6 ;  /* 0x00006006093fa5b2 */ /* 0x0003220008000100 */
[----:B------:R1:W0:Y:S01]  /*0900*/  @!UP3 SYNCS.EXCH.64 URZ, [UR9+0x68], UR6 ;  /* 0x00006806093fb5b2 */ /* 0x0002220008000100 */
[----:B------:R1:W0:Y:S01]  /*0910*/  @!UP4 SYNCS.EXCH.64 URZ, [UR9+0x70], UR6 ;  /* 0x00007006093fc5b2 */ /* 0x0002220008000100 */
[----:B------:R1:W0:Y:S01]  /*0920*/  @!UP5 SYNCS.EXCH.64 URZ, [UR9+0x78], UR6 ;  /* 0x00007806093fd5b2 */ /* 0x0002220008000100 */
[----:B------:R-:W-:Y:S01]  /*0930*/  NOP ;  /* 0x0000000000007918 */ /* 0x000fe20000000000 */
[----:B-12---:R-:W-:Y:S05]  /*0940*/  @!P2 BRA `(.L_x_3) ;  /* 0x000000000008a947 */ /* 0x006fea0003800000 */
[----:B0--34-:R-:W-:Y:S01]  /*0950*/  UCGABAR_ARV ;  /* 0x00000000000079c7 */ /* 0x019fe20008000000 */
[----:B------:R-:W-:Y:S05]  /*0960*/  BRA `(.L_x_4) ;  /* 0x0000000000047947 */ /* 0x000fea0003800000 */
.L_x_3:
[----:B0--34-:R-:W-:Y:S01]  /*0970*/  NOP ;  /* 0x0000000000007918 */ /* 0x019fe20000000000 */
.L_x_4:
[----:B------:R-:W-:Y:S01]  /*0980*/  ULDC.64 UR4, c[0x0][0x598] ;  /* 0x0001660000047ab9 */ /* 0x000fe20000000a00 */
[----:B------:R-:W-:Y:S01]  /*0990*/  ULDC.64 UR36, c[0x0][0x208] ;  /* 0x0000820000247ab9 */ /* 0x000fe20000000a00 */
[----:B------:R-:W-:-:S04]  /*09a0*/  ISETP.NE.U32.AND P0, PT, RZ, UR4, PT ;  /* 0x00000004ff007c0c */ /* 0x000fc8000bf05070 */
[----:B------:R-:W-:-:S13]  /*09b0*/  ISETP.NE.AND.EX P0, PT, RZ, UR5, PT, P0 ;  /* 0x00000005ff007c0c */ /* 0x000fda000bf05300 */
[----:B------:R-:W-:Y:S05]  /*09c0*/  @!P0 BRA `(.L_x_5) ;  /* 0x00000000001c8947 */ /* 0x000fea0003800000 */
[----:B------:R-:W0:Y:S02]  /*09d0*/  LDC.64 R8, c[0x0][0x598] ;  /* 0x00016600ff087b82 */ /* 0x000e240000000a00 */
[----:B0-----:R-:W2:Y:S02]  /*09e0*/  LDG.E.64 R8, desc[UR36][R8.64] ;  /* 0x0000002408087981 */ /* 0x001ea4000c1e1b00 */
[----:B--2---:R-:W-:-:S04]  /*09f0*/  ISETP.NE.U32.AND P0, PT, R8, RZ, PT ;  /* 0x000000ff0800720c */ /* 0x004fc80003f05070 */
[----:B------:R-:W-:-:S13]  /*0a00*/  ISETP.NE.AND.EX P0, PT, R9, RZ, PT, P0 ;  /* 0x000000ff0900720c */ /* 0x000fda0003f05300 */
[----:B------:R-:W-:Y:S05]  /*0a10*/  @!P0 BRA `(.L_x_5) ;  /* 0x0000000000088947 */ /* 0x000fea0003800000 */
[----:B------:R0:W5:Y:S01]  /*0a20*/  LD.E R154, desc[UR36][R8.64] ;  /* 0x00000024089a7980 */ /* 0x000162000c101900 */
[----:B------:R-:W-:Y:S05]  /*0a30*/  BRA `(.L_x_6) ;  /* 0x0000000000247947 */ /* 0x000fea0003800000 */
.L_x_5:
[----:B------:R-:W-:Y:S02]  /*0a40*/  ULDC.64 UR4, c[0x0][0x588] ;  /* 0x0001620000047ab9 */ /* 0x000fe40000000a00 */
[----:B------:R-:W-:-:S04]  /*0a50*/  ISETP.NE.U32.AND P0, PT, RZ, UR4, PT ;  /* 0x00000004ff007c0c */ /* 0x000fc8000bf05070 */
[----:B------:R-:W-:-:S13]  /*0a60*/  ISETP.NE.AND.EX P0, PT, RZ, UR5, PT, P0 ;  /* 0x00000005ff007c0c */ /* 0x000fda000bf05300 */
[----:B------:R-:W-:Y:S05]  /*0a70*/  @!P0 BRA `(.L_x_7) ;  /* 0x00000000000c8947 */ /* 0x000fea0003800000 */
[----:B------:R-:W0:Y:S02]  /*0a80*/  LDC.64 R154, c[0x0][0x588] ;  /* 0x00016200ff9a7b82 */ /* 0x000e240000000a00 */
[----:B0-----:R1:W5:Y:S01]  /*0a90*/  LDG.E R154, desc[UR36][R154.64] ;  /* 0x000000249a9a7981 */ /* 0x001362000c1e1900 */
[----:B------:R-:W-:Y:S05]  /*0aa0*/  BRA `(.L_x_6) ;  /* 0x0000000000087947 */ /* 0x000fea0003800000 */
.L_x_7:
[----:B------:R-:W-:Y:S02]  /*0ab0*/  ULDC UR4, c[0x0][0x580] ;  /* 0x0001600000047ab9 */ /* 0x000fe40000000800 */
[----:B------:R-:W-:-:S07]  /*0ac0*/  IMAD.U32 R154, RZ, RZ, UR4 ;  /* 0x00000004ff9a7e24 */ /* 0x000fce000f8e00ff */
.L_x_6:
[----:B------:R-:W-:Y:S02]  /*0ad0*/  ULDC.64 UR4, c[0x0][0x5a0] ;  /* 0x0001680000047ab9 */ /* 0x000fe40000000a00 */
[----:B------:R-:W-:-:S04]  /*0ae0*/  ISETP.NE.U32.AND P0, PT, RZ, UR4, PT ;  /* 0x00000004ff007c0c */ /* 0x000fc8000bf05070 */
[----:B------:R-:W-:-:S13]  /*0af0*/  ISETP.NE.AND.EX P0, PT, RZ, UR5, PT, P0 ;  /* 0x00000005ff007c0c */ /* 0x000fda000bf05300 */
[----:B------:R-:W-:Y:S05]  /*0b00*/  @!P0 BRA `(.L_x_8) ;  /* 0x00000000001c8947 */ /* 0x000fea0003800000 */
[----:B0-----:R-:W0:Y:S02]  /*0b10*/  LDC.64 R8, c[0x0][0x5a0] ;  /* 0x00016800ff087b82 */ /* 0x001e240000000a00 */
[----:B0-----:R-:W2:Y:S02]  /*0b20*/  LDG.E.64 R8, desc[UR36][R8.64] ;  /* 0x0000002408087981 */ /* 0x001ea4000c1e1b00 */
[----:B--2---:R-:W-:-:S04]  /*0b30*/  ISETP.NE.U32.AND P0, PT, R8, RZ, PT ;  /* 0x000000ff0800720c */ /* 0x004fc80003f05070 */
[----:B------:R-:W-:-:S13]  /*0b40*/  ISETP.NE.AND.EX P0, PT, R9, RZ, PT, P0 ;  /* 0x000000ff0900720c */ /* 0x000fda0003f05300 */
[----:B------:R-:W-:Y:S05]  /*0b50*/  @!P0 BRA `(.L_x_8) ;  /* 0x0000000000088947 */ /* 0x000fea0003800000 */
[----:B-1----:R0:W5:Y:S01]  /*0b60*/  LD.E R155, desc[UR36][R8.64] ;  /* 0x00000024089b7980 */ /* 0x002162000c101900 */
[----:B------:R-:W-:Y:S05]  /*0b70*/  BRA `(.L_x_9) ;  /* 0x0000000000247947 */ /* 0x000fea0003800000 */
.L_x_8:
[----:B------:R-:W-:Y:S02]  /*0b80*/  ULDC.64 UR4, c[0x0][0x590] ;  /* 0x0001640000047ab9 */ /* 0x000fe40000000a00 */
[----:B------:R-:W-:-:S04]  /*0b90*/  ISETP.NE.U32.AND P0, PT, RZ, UR4, PT ;  /* 0x00000004ff007c0c */ /* 0x000fc8000bf05070 */
[----:B------:R-:W-:-:S13]  /*0ba0*/  ISETP.NE.AND.EX P0, PT, RZ, UR5, PT, P0 ;  /* 0x00000005ff007c0c */ /* 0x000fda000bf05300 */
[----:B------:R-:W-:Y:S05]  /*0bb0*/  @!P0 BRA `(.L_x_10) ;  /* 0x00000000000c8947 */ /* 0x000fea0003800000 */
[----:B0-----:R-:W1:Y:S02]  /*0bc0*/  LDC.64 R8, c[0x0][0x590] ;  /* 0x00016400ff087b82 */ /* 0x001e640000000a00 */
[----:B-1----:R1:W5:Y:S01]  /*0bd0*/  LDG.E R155, desc[UR36][R8.64] ;  /* 0x00000024089b7981 */ /* 0x002362000c1e1900 */
[----:B------:R-:W-:Y:S05]  /*0be0*/  BRA `(.L_x_9) ;  /* 0x0000000000087947 */ /* 0x000fea0003800000 */
.L_x_10:
[----:B------:R-:W-:Y:S02]  /*0bf0*/  ULDC UR4, c[0x0][0x584] ;  /* 0x0001610000047ab9 */ /* 0x000fe40000000800 */
[----:B-1----:R-:W-:-:S07]  /*0c00*/  IMAD.U32 R155, RZ, RZ, UR4 ;  /* 0x00000004ff9b7e24 */ /* 0x002fce000f8e00ff */
.L_x_9:
[----:B------:R-:W2:Y:S01]  /*0c10*/  LDC R2, c[0x0][0x65c] ;  /* 0x00019700ff027b82 */ /* 0x000ea20000000800 */
[----:B------:R-:W-:Y:S01]  /*0c20*/  ULDC UR6, c[0x0][0x28c] ;  /* 0x0000a30000067ab9 */ /* 0x000fe20000000800 */
[----:B------:R-:W-:Y:S01]  /*0c30*/  ISETP.NE.AND P0, PT, R10, 0x2, PT ;  /* 0x000000020a00780c */ /* 0x000fe20003f05270 */
[----:B------:R-:W-:Y:S01]  /*0c40*/  UIADD3 UR6, UR6, 0x3f, URZ ;  /* 0x0000003f06067890 */ /* 0x000fe2000fffe03f */
[----:B01----:R-:W-:Y:S01]  /*0c50*/  IMAD.U32 R8, RZ, RZ, UR12 ;  /* 0x0000000cff087e24 */ /* 0x003fe2000f8e00ff */
[----:B------:R-:W-:Y:S01]  /*0c60*/  UMOV UR38, URZ ;  /* 0x0000003f00267c82 */ /* 0x000fe20008000000 */
[----:B------:R-:W-:Y:S01]  /*0c70*/  IMAD.MOV.U32 R9, RZ, RZ, RZ ;  /* 0x000000ffff097224 */ /* 0x000fe200078e00ff */
[----:B------:R-:W-:Y:S01]  /*0c80*/  USHF.R.S32.HI UR7, URZ, 0x1f, UR6 ;  /* 0x0000001f3f077899 */ /* 0x000fe20008011406 */
[----:B------:R-:W-:Y:S01]  /*0c90*/  UMOV UR39, URZ ;  /* 0x0000003f00277c82 */ /* 0x000fe20008000000 */
[----:B------:R-:W-:Y:S02]  /*0ca0*/  ULDC.64 UR8, c[0x0][0x650] ;  /* 0x0001940000087ab9 */ /* 0x000fe40000000a00 */
[----:B------:R-:W-:-:S04]  /*0cb0*/  ULEA.HI UR7, UR7, UR6, URZ, 0x6 ;  /* 0x0000000607077291 */ /* 0x000fc8000f8f303f */
[----:B------:R-:W-:Y:S01]  /*0cc0*/  USHF.R.S32.HI UR40, URZ, 0x6, UR7 ;  /* 0x000000063f287899 */ /* 0x000fe20008011407 */
[----:B--2---:R-:W-:-:S13]  /*0cd0*/  ISETP.NE.AND P1, PT, R2, 0x1, PT ;  /* 0x000000010200780c */ /* 0x004fda0003f25270 */
[----:B------:R-:W0:Y:S01]  /*0ce0*/  @P1 LDC R19, c[0x0][0x10] ;  /* 0x00000400ff131b82 */ /* 0x000e220000000800 */
[----:B------:R-:W-:Y:S02]  /*0cf0*/  @P1 IMAD.MOV.U32 R7, RZ, RZ, RZ ;  /* 0x000000ffff071224 */ /* 0x000fe400078e00ff */
[----:B------:R-:W-:-:S05]  /*0d00*/  @P1 IMAD.MOV.U32 R17, RZ, RZ, RZ ;  /* 0x000000ffff111224 */ /* 0x000fca00078e00ff */
[----:B------:R-:W1:Y:S01]  /*0d10*/  @!P1 LDC R11, c[0x0][0xc] ;  /* 0x00000300ff0b9b82 */ /* 0x000e620000000800 */
[----:B------:R-:W-:Y:S01]  /*0d20*/  ULDC UR4, c[0x0][0xc] ;  /* 0x0000030000047ab9 */ /* 0x000fe20000000800 */
[----:B------:R-:W-:Y:S02]  /*0d30*/  ULDC UR5, c[0x0][0x10] ;  /* 0x0000040000057ab9 */ /* 0x000fe40000000800 */
[----:B------:R-:W-:-:S04]  /*0d40*/  UIMAD.WIDE.U32 UR4, UR4, UR5, URZ ;  /* 0x00000005040472a5 */ /* 0x000fc8000f8e003f */
[----:B------:R-:W2:Y:S01]  /*0d50*/  LDC R2, c[0x0][0x14] ;  /* 0x00000500ff027b82 */ /* 0x000ea20000000800 */
[----:B0-----:R-:W-:-:S04]  /*0d60*/  @P1 IMAD.WIDE.U32 R18, R19, UR12, R6 ;  /* 0x0000000c13121c25 */ /* 0x001fc8000f8e0006 */
[----:B------:R-:W-:Y:S02]  /*0d70*/  @P1 IMAD.IADD R17, R19, 0x1, R17 ;  /* 0x0000000113111824 */ /* 0x000fe400078e0211 */
[----:B-1----:R-:W-:-:S04]  /*0d80*/  @!P1 IMAD.WIDE.U32 R8, R6, R11, R8 ;  /* 0x0000000b06089225 */ /* 0x002fc800078e0008 */
[----:B------:R-:W-:Y:S02]  /*0d90*/  @!P1 IMAD.MOV.U32 R18, RZ, RZ, R8 ;  /* 0x000000ffff129224 */ /* 0x000fe400078e0008 */
[----:B------:R-:W-:Y:S02]  /*0da0*/  @!P1 IMAD.MOV.U32 R17, RZ, RZ, R9 ;  /* 0x000000ffff119224 */ /* 0x000fe400078e0009 */
[----:B--2---:R-:W-:-:S04]  /*0db0*/  IMAD.WIDE.U32 R12, R2, UR4, RZ ;  /* 0x00000004020c7c25 */ /* 0x004fc8000f8e00ff */
[----:B------:R-:W-:Y:S01]  /*0dc0*/  IMAD R23, R2, UR5, RZ ;  /* 0x0000000502177c24 */ /* 0x000fe2000f8e02ff */
[----:B------:R0:W-:Y:S03]  /*0dd0*/  STL.64 [R1], R12 ;  /* 0x0000000c01007387 */ /* 0x0001e60000100a00 */
[----:B------:R-:W-:Y:S01]  /*0de0*/  IMAD.IADD R23, R13, 0x1, R23 ;  /* 0x000000010d177824 */ /* 0x000fe200078e0217 */
[----:B------:R-:W-:Y:S06]  /*0df0*/  @P0 BRA `(.L_x_11) ;  /* 0x0000000000200947 */ /* 0x000fec0003800000 */
[----:B------:R-:W-:Y:S01]  /*0e00*/  UISETP.GE.U32.AND UP0, UPT, UR40, 0x5, UPT ;  /* 0x000000052800788c */ /* 0x000fe2000bf06070 */
[----:B------:R-:W-:Y:S01]  /*0e10*/  IADD3 R18, P0, R18, R12, RZ ;  /* 0x0000000c12127210 */ /* 0x000fe20007f1e0ff */
[----:B------:R-:W-:Y:S01]  /*0e20*/  UIMAD.WIDE.U32 UR4, UR40, -0x33333333, URZ ;  /* 0xcccccccd280478a5 */ /* 0x000fe2000f8e003f */
[----:B------:R-:W-:-:S03]  /*0e30*/  UMOV UR39, URZ ;  /* 0x0000003f00277c82 */ /* 0x000fc60008000000 */
[----:B------:R-:W-:Y:S01]  /*0e40*/  USHF.R.U32.HI UR4, URZ, 0x2, UR5 ;  /* 0x000000023f047899 */ /* 0x000fe20008011605 */
[----:B------:R-:W-:-:S03]  /*0e50*/  IMAD.X R17, R23, 0x1, R17, P0 ;  /* 0x0000000117117824 */ /* 0x000fc600000e0611 */
[----:B------:R-:W-:Y:S02]  /*0e60*/  UIMAD UR38, UR4, -0x5, UR40 ;  /* 0xfffffffb042678a4 */ /* 0x000fe4000f8e0228 */
[----:B------:R-:W-:-:S12]  /*0e70*/  @UP0 ULOP3.LUT UR39, UR4, 0x1, URZ, 0xc0, !UPT ;  /* 0x0000000104270892 */ /* 0x000fd8000f8ec03f */
.L_x_11:
[----:B------:R-:W-:Y:S01]  /*0e80*/  ISETP.GE.U32.AND P0, PT, R18, UR8, PT ;  /* 0x0000000812007c0c */ /* 0x000fe2000bf06070 */
[----:B------:R-:W-:Y:S01]  /*0e90*/  IMAD.MOV.U32 R19, RZ, RZ, -0x1 ;  /* 0xffffffffff137424 */ /* 0x000fe200078e00ff */
[----:B------:R-:W-:Y:S01]  /*0ea0*/  PRMT R8, RZ, 0x7610, R8 ;  /* 0x00007610ff087816 */ /* 0x000fe20000000008 */
[----:B------:R-:W-:Y:S01]  /*0eb0*/  IMAD.MOV.U32 R22, RZ, RZ, -0x1 ;  /* 0xffffffffff167424 */ /* 0x000fe200078e00ff */
[----:B------:R-:W-:Y:S01]  /*0ec0*/  ISETP.GE.U32.AND.EX P0, PT, R17, UR9, PT, P0 ;  /* 0x0000000911007c0c */ /* 0x000fe2000bf06100 */
[----:B------:R-:W-:-:S12]  /*0ed0*/  IMAD.MOV.U32 R2, RZ, RZ, -0x1 ;  /* 0xffffffffff027424 */ /* 0x000fd800078e00ff */
[----:B------:R-:W-:Y:S05]  /*0ee0*/  @P0 BRA `(.L_x_12) ;  /* 0x00000004002c0947 */ /* 0x000fea0003800000 */
[----:B------:R-:W1:Y:S01]  /*0ef0*/  LDC.64 R26, c[0x0][0x628] ;  /* 0x00018a00ff1a7b82 */ /* 0x000e620000000a00 */
[----:B------:R-:W-:Y:S02]  /*0f00*/  IMAD.MOV.U32 R8, RZ, RZ, R18 ;  /* 0x000000ffff087224 */ /* 0x000fe400078e0012 */
[----:B------:R-:W-:-:S05]  /*0f10*/  IMAD.MOV.U32 R9, RZ, RZ, R17 ;  /* 0x000000ffff097224 */ /* 0x000fca00078e0011 */
[----:B------:R-:W2:Y:S08]  /*0f20*/  LDC R2, c[0x0][0x630] ;  /* 0x00018c00ff027b82 */ /* 0x000eb00000000800 */
[----:B------:R-:W3:Y:S01]  /*0f30*/  LDC.64 R28, c[0x0][0x620] ;  /* 0x00018800ff1c7b82 */ /* 0x000ee20000000a00 */
[----:B-1----:R-:W-:-:S04]  /*0f40*/  ISETP.NE.U32.AND P0, PT, R26, RZ, PT ;  /* 0x000000ff1a00720c */ /* 0x002fc80003f05070 */
[----:B------:R-:W-:-:S13]  /*0f50*/  ISETP.NE.AND.EX P0, PT, R27, RZ, PT, P0 ;  /* 0x000000ff1b00720c */ /* 0x000fda0003f05300 */
[----:B--23--:R-:W-:Y:S05]  /*0f60*/  @!P0 BRA `(.L_x_13) ;  /* 0x0000000000288947 */ /* 0x00cfea0003800000 */
[----:B0-----:R-:W0:Y:S02]  /*0f70*/  LDC R13, c[0x0][0x634] ;  /* 0x00018d00ff0d7b82 */ /* 0x001e240000000800 */
[----:B0-----:R-:W-:-:S05]  /*0f80*/  IADD3 R13, P0, R18, R13, RZ ;  /* 0x0000000d120d7210 */ /* 0x001fca0007f1e0ff */
[----:B------:R-:W-:-:S04]  /*0f90*/  IMAD.X R15, RZ, RZ, R17, P0 ;  /* 0x000000ffff0f7224 */ /* 0x000fc800000e0611 */
[----:B------:R-:W-:-:S04]  /*0fa0*/  IMAD.WIDE.U32 R8, R15, R26, RZ ;  /* 0x0000001a0f087225 */ /* 0x000fc800078e00ff */
[----:B------:R-:W-:-:S04]  /*0fb0*/  IMAD.WIDE.U32 R10, P0, R13, R27, R8 ;  /* 0x0000001b0d0a7225 */ /* 0x000fc80007800008 */
[----:B------:R-:W-:-:S04]  /*0fc0*/  IMAD.WIDE.U32 R8, R13, R26, RZ ;  /* 0x0000001a0d087225 */ /* 0x000fc800078e00ff */
[----:B------:R-:W-:Y:S01]  /*0fd0*/  IMAD.X R13, RZ, RZ, RZ, P0 ;  /* 0x000000ffff0d7224 */ /* 0x000fe200000e06ff */
[----:B------:R-:W-:Y:S01]  /*0fe0*/  IADD3 RZ, P0, R9, R10, RZ ;  /* 0x0000000a09ff7210 */ /* 0x000fe20007f1e0ff */
[----:B------:R-:W-:-:S04]  /*0ff0*/  IMAD.MOV.U32 R12, RZ, RZ, R11 ;  /* 0x000000ffff0c7224 */ /* 0x000fc800078e000b */
[----:B------:R-:W-:-:S08]  /*1000*/  IMAD.WIDE.U32.X R8, R15, R27, R12, P0 ;  /* 0x0000001b0f087225 */ /* 0x000fd000000e040c */
.L_x_13:
[----:B------:R-:W1:Y:S01]  /*1010*/  LDC.64 R32, c[0x0][0x640] ;  /* 0x00019000ff207b82 */ /* 0x000e620000000a00 */
[-C--:B------:R-:W-:Y:S01]  /*1020*/  SHF.R.U64 R30, R8, R2.reuse, R9 ;  /* 0x00000002081e7219 */ /* 0x080fe20000001209 */
[----:B------:R-:W-:Y:S01]  /*1030*/  IMAD.MOV.U32 R19, RZ, RZ, R17 ;  /* 0x000000ffff137224 */ /* 0x000fe200078e0011 */
[----:B------:R-:W-:Y:S01]  /*1040*/  SHF.R.U32.HI R2, RZ, R2, R9 ;  /* 0x00000002ff027219 */ /* 0x000fe20000011609 */
[----:B------:R-:W-:Y:S01]  /*1050*/  IMAD.MOV.U32 R26, RZ, RZ, 0x1 ;  /* 0x00000001ff1a7424 */ /* 0x000fe200078e00ff */
[----:B------:R-:W-:-:S03]  /*1060*/  IADD3 R11, P0, RZ, -R30, RZ ;  /* 0x8000001eff0b7210 */ /* 0x000fc60007f1e0ff */
[----:B------:R-:W2:Y:S02]  /*1070*/  LDC R10, c[0x0][0x618] ;  /* 0x00018600ff0a7b82 */ /* 0x000ea40000000800 */
[----:B------:R-:W-:-:S04]  /*1080*/  IMAD.X R9, RZ, RZ, ~R2, P0 ;  /* 0x000000ffff097224 */ /* 0x000fc800000e0e02 */
[-C--:B------:R-:W-:Y:S02]  /*1090*/  IMAD R2, R9, R28.reuse, RZ ;  /* 0x0000001c09027224 */ /* 0x080fe400078e02ff */
[----:B0-----:R-:W0:Y:S01]  /*10a0*/  LDC R13, c[0x0][0x608] ;  /* 0x00018200ff0d7b82 */ /* 0x001e220000000800 */
[----:B------:R-:W-:-:S04]  /*10b0*/  IMAD.WIDE.U32 R8, R11, R28, R18 ;  /* 0x0000001c0b087225 */ /* 0x000fc800078e0012 */
[----:B------:R-:W-:Y:S02]  /*10c0*/  IMAD R11, R11, R29, R2 ;  /* 0x0000001d0b0b7224 */ /* 0x000fe400078e0202 */
[----:B------:R-:W-:Y:S01]  /*10d0*/  IMAD.MOV.U32 R2, RZ, RZ, -0x1 ;  /* 0xffffffffff027424 */ /* 0x000fe200078e00ff */
[----:B------:R-:W3:Y:S01]  /*10e0*/  LDC R31, c[0x0][0x658] ;  /* 0x00019600ff1f7b82 */ /* 0x000ee20000000800 */
[----:B------:R-:W-:Y:S01]  /*10f0*/  IMAD.IADD R9, R9, 0x1, R11 ;  /* 0x0000000109097824 */ /* 0x000fe200078e020b */
[----:B-1----:R-:W-:-:S04]  /*1100*/  ISETP.NE.U32.AND P0, PT, R32, RZ, PT ;  /* 0x000000ff2000720c */ /* 0x002fc80003f05070 */
[----:B------:R-:W-:Y:S02]  /*1110*/  ISETP.NE.AND.EX P0, PT, R33, RZ, PT, P0 ;  /* 0x000000ff2100720c */ /* 0x000fe40003f05300 */
[----:B------:R-:W1:Y:S01]  /*1120*/  LDC R29, c[0x0][0x600] ;  /* 0x00018000ff1d7b82 */ /* 0x000e620000000800 */
[-CC-:B--2---:R-:W-:Y:S02]  /*1130*/  SHF.R.U64 R27, R8, R10.reuse, R9.reuse ;  /* 0x0000000a081b7219 */ /* 0x184fe40000001209 */
[----:B------:R-:W-:-:S05]  /*1140*/  SHF.R.U32.HI R8, RZ, R10, R9 ;  /* 0x0000000aff087219 */ /* 0x000fca0000011609 */
[----:B------:R-:W2:Y:S01]  /*1150*/  LDC R22, c[0x0][0x648] ;  /* 0x00019200ff167b82 */ /* 0x000ea20000000800 */
[-CC-:B0-----:R-:W-:Y:S02]  /*1160*/  SHF.R.U64 R34, R27, R13.reuse, R8.reuse ;  /* 0x0000000d1b227219 */ /* 0x181fe40000001208 */
[----:B------:R-:W-:-:S05]  /*1170*/  SHF.R.U32.HI R8, RZ, R13, R8 ;  /* 0x0000000dff087219 */ /* 0x000fca0000011608 */
[----:B------:R-:W0:Y:S01]  /*1180*/  LDC R24, c[0x0][0x638] ;  /* 0x00018e00ff187b82 */ /* 0x000e220000000800 */
[-CC-:B---3--:R-:W-:Y:S02]  /*1190*/  SHF.R.U64 R36, R34, R31.reuse, R8.reuse ;  /* 0x0000001f22247219 */ /* 0x188fe40000001208 */
[-C--:B------:R-:W-:Y:S02]  /*11a0*/  SHF.L.U32 R2, R2, R31.reuse, RZ ;  /* 0x0000001f02027219 */ /* 0x080fe400000006ff */
[----:B------:R-:W-:Y:S01]  /*11b0*/  SHF.R.U32.HI R9, RZ, R31, R8 ;  /* 0x0000001fff097219 */ /* 0x000fe20000011608 */
[----:B------:R-:W-:Y:S01]  /*11c0*/  IMAD.MOV.U32 R8, RZ, RZ, R36 ;  /* 0x000000ffff087224 */ /* 0x000fe200078e0024 */
[----:B------:R-:W-:Y:S01]  /*11d0*/  LOP3.LUT R15, RZ, R2, RZ, 0x33, !PT ;  /* 0x00000002ff0f7212 */ /* 0x000fe200078e33ff */
[----:B------:R-:W3:Y:S01]  /*11e0*/  LDC R28, c[0x0][0x610] ;  /* 0x00018400ff1c7b82 */ /* 0x000ee20000000800 */
[----:B------:R-:W-:Y:S05]  /*11f0*/  @!P0 BRA `(.L_x_14) ;  /* 0x0000000000288947 */ /* 0x000fea0003800000 */
[----:B------:R-:W4:Y:S02]  /*1200*/  LDC R13, c[0x0][0x64c] ;  /* 0x00019300ff0d7b82 */ /* 0x000f240000000800 */
[----:B----4-:R-:W-:-:S05]  /*1210*/  IADD3 R13, P0, R36, R13, RZ ;  /* 0x0000000d240d7210 */ /* 0x010fca0007f1e0ff */
        /* <DEDUP_REMOVED lines=8> */
.L_x_14:
[----:B--2---:R-:W-:Y:S01]  /*12a0*/  SHF.R.U64 R7, R8, R22, R9 ;  /* 0x0000001608077219 */ /* 0x004fe20000001209 */
[----:B-1----:R-:W-:Y:S01]  /*12b0*/  VIADD R8, R29, 0xffffffff ;  /* 0xffffffff1d087836 */ /* 0x002fe20000000000 */
[----:B------:R-:W-:Y:S01]  /*12c0*/  SHF.L.U32 R2, R26, R31, RZ ;  /* 0x0000001f1a027219 */ /* 0x000fe200000006ff */
[----:B------:R-:W-:Y:S01]  /*12d0*/  @P1 IMAD R21, R25, R20, R6 ;  /* 0x0000001419151224 */ /* 0x000fe200078e0206 */
[----:B------:R-:W-:Y:S01]  /*12e0*/  LOP3.LUT R15, R34, R15, RZ, 0xc0, !PT ;  /* 0x0000000f220f7212 */ /* 0x000fe200078ec0ff */
[----:B------:R-:W-:Y:S01]  /*12f0*/  IMAD.MOV R9, RZ, RZ, -R7 ;  /* 0x000000ffff097224 */ /* 0x000fe200078e0a07 */
[----:B------:R-:W-:-:S03]  /*1300*/  LOP3.LUT R8, R27, R8, RZ, 0xc0, !PT ;  /* 0x000000081b087212 */ /* 0x000fc600078ec0ff */
[----:B------:R-:W-:Y:S02]  /*1310*/  IMAD R6, R2, R7, R15 ;  /* 0x0000000702067224 */ /* 0x000fe400078e020f */
[----:B0-----:R-:W-:Y:S02]  /*1320*/  IMAD R2, R9, R24, R36 ;  /* 0x0000001809027224 */ /* 0x001fe400078e0224 */
[----:B---3--:R-:W-:Y:S02]  /*1330*/  IMAD R19, R6, R28, R21 ;  /* 0x0000001c06137224 */ /* 0x008fe400078e0215 */
[----:B------:R-:W-:Y:S02]  /*1340*/  IMAD R2, R2, R29, R8 ;  /* 0x0000001d02027224 */ /* 0x000fe400078e0208 */
[----:B------:R-:W-:-:S03]  /*1350*/  IMAD.MOV.U32 R6, RZ, RZ, 0x1 ;  /* 0x00000001ff067424 */ /* 0x000fc600078e00ff */
[----:B------:R-:W-:Y:S02]  /*1360*/  SEL R22, R2, R19, !P1 ;  /* 0x0000001302167207 */ /* 0x000fe40004800000 */
[----:B------:R-:W-:Y:S01]  /*1370*/  SEL R19, R19, R2, !P1 ;  /* 0x0000000213137207 */ /* 0x000fe20004800000 */
[----:B------:R-:W-:Y:S01]  /*1380*/  IMAD.MOV.U32 R2, RZ, RZ, R30 ;  /* 0x000000ffff027224 */ /* 0x000fe200078e001e */
[----:B------:R-:W-:-:S07]  /*1390*/  PRMT R8, R6, 0x7610, R8 ;  /* 0x0000761006087816 */ /* 0x000fce0000000008 */
.L_x_12:
[----:B------:R-:W-:Y:S05]  /*13a0*/  @!P2 BRA `(.L_x_15) ;  /* 0x00000000000ca947 */ /* 0x000fea0003800000 */
[----:B------:R-:W-:Y:S01]  /*13b0*/  UCGABAR_WAIT ;  /* 0x0000000000007dc7 */ /* 0x000fe20008000000 */
[----:B------:R-:W-:Y:S01]  /*13c0*/  CCTL.IVALL ;  /* 0x00000000ff00798f */ /* 0x000fe20002000000 */
[----:B------:R-:W-:Y:S05]  /*13d0*/  BRA `(.L_x_16) ;  /* 0x0000000000047947 */ /* 0x000fea0003800000 */
.L_x_15:
[----:B------:R-:W-:Y:S06]  /*13e0*/  BAR.SYNC.DEFER_BLOCKING 0x0 ;  /* 0x0000000000007b1d */ /* 0x000fec0000010000 */
.L_x_16:
[----:B------:R-:W-:Y:S05]  /*13f0*/  @!P4 BRA `(.L_x_17) ;  /* 0x00000090008cc947 */ /* 0x000fea0003800000 */
[----:B------:R-:W-:-:S13]  /*1400*/  ISETP.GT.U32.AND P0, PT, R35, 0x1, PT ;  /* 0x000000012300780c */ /* 0x000fda0003f04070 */
[----:B------:R-:W-:Y:S05]  /*1410*/  @P0 EXIT ;  /* 0x000000000000094d */ /* 0x000fea0003800000 */
.L_x_18:
[----:B------:R-:W-:-:S08]  /*1420*/  NOP ;  /* 0x0000000000007918 */ /* 0x000fd00000000000 */
[----:B------:R-:W1:Y:S02]  /*1430*/  USETMAXREG.TRY_ALLOC.CTAPOOL UP0, 0xe8 ;  /* 0x000000e8000079c8 */ /* 0x000e640008000600 */
[----:B-1----:R-:W-:-:S13]  /*1440*/  PLOP3.LUT P0, PT, PT, PT, UP0, 0x80, 0x0 ;  /* 0x000000000000781c */ /* 0x002fda0003f0f008 */
[----:B------:R-:W-:Y:S05]  /*1450*/  @!P0 BRA `(.L_x_18) ;  /* 0xfffffffc00f08947 */ /* 0x000fea000383ffff */
[----:B------:R-:W-:-:S13]  /*1460*/  LOP3.LUT P0, RZ, R8, 0xff, RZ, 0xc0, !PT ;  /* 0x000000ff08ff7812 */ /* 0x000fda000780c0ff */
[----:B------:R-:W-:Y:S05]  /*1470*/  @!P0 EXIT ;  /* 0x000000000000894d */ /* 0x000fea0003800000 */
[----:B------:R-:W1:Y:S01]  /*1480*/  S2UR UR4, SR_CgaCtaId ;  /* 0x00000000000479c3 */ /* 0x000e620000008800 */
[----:B------:R-:W-:Y:S01]  /*1490*/  VIADD R14, R14, 0xffffffff ;  /* 0xffffffff0e0e7836 */ /* 0x000fe20000000000 */
[CC--:B------:R-:W-:Y:S01]  /*14a0*/  LEA.HI R4, R0.reuse, R3.reuse, RZ, 0x2 ;  /* 0x0000000300047211 */ /* 0x0c0fe200078f10ff */
[----:B------:R-:W-:Y:S01]  /*14b0*/  UMOV UR41, 0x400 ;  /* 0x0000040000297882 */ /* 0x000fe20000000000 */
[----:B------:R-:W-:Y:S01]  /*14c0*/  LEA.HI R0, R0, R3, RZ, 0x5 ;  /* 0x0000000300007211 */ /* 0x000fe200078f28ff */
[----:B------:R-:W-:Y:S01]  /*14d0*/  UISETP.LT.AND UP0, UPT, UR40, 0x1, UPT ;  /* 0x000000012800788c */ /* 0x000fe2000bf01270 */
[----:B------:R-:W-:Y:S01]  /*14e0*/  R2UR UR42, R14 ;  /* 0x000000000e2a72ca */ /* 0x000fe200000e0000 */
[----:B------:R-:W-:Y:S01]  /*14f0*/  USHF.L.U32 UR44, UR40, 0x1, URZ ;  /* 0x00000001282c7899 */ /* 0x000fe2000800063f */
[--C-:B------:R-:W-:Y:S01]  /*1500*/  SHF.R.S32.HI R156, RZ, 0x2, R4.reuse ;  /* 0x00000002ff9c7819 */ /* 0x100fe20000011404 */
[----:B------:R-:W-:Y:S01]  /*1510*/  USEL UR43, UR40, 0x1, UP0 ;  /* 0x00000001282b7887 */ /* 0x000fe20008000000 */
[----:B------:R-:W-:-:S02]  /*1520*/  SHF.R.S32.HI R5, RZ, 0x1f, R4 ;  /* 0x0000001fff057819 */ /* 0x000fc40000011404 */
[----:B------:R-:W-:Y:S01]  /*1530*/  LOP3.LUT R158, R4, 0xfffffffc, RZ, 0xc0, !PT ;  /* 0xfffffffc049e7812 */ /* 0x000fe200078ec0ff */
[----:B------:R-:W-:Y:S01]  /*1540*/  UIADD3 UR43, -UR43, UR40, URZ ;  /* 0x000000282b2b7290 */ /* 0x000fe2000fffe13f */
[----:B------:R-:W-:Y:S02]  /*1550*/  LEA.HI R5, R5, R156, RZ, 0x3 ;  /* 0x0000009c05057211 */ /* 0x000fe400078f18ff */
[----:B------:R-:W-:Y:S01]  /*1560*/  ISETP.NE.AND P0, PT, R14, RZ, PT ;  /* 0x000000ff0e00720c */ /* 0x000fe20003f05270 */
[----:B------:R-:W-:Y:S01]  /*1570*/  IMAD.IADD R158, R3, 0x1, -R158 ;  /* 0x00000001039e7824 */ /* 0x000fe200078e0a9e */
[----:B------:R-:W-:Y:S01]  /*1580*/  LOP3.LUT R5, R5, 0xfffffff8, RZ, 0xc0, !PT ;  /* 0xfffffff805057812 */ /* 0x000fe200078ec0ff */
[----:B------:R-:W-:Y:S01]  /*1590*/  USHF.L.U32 UR42, UR42, 0x3, URZ ;  /* 0x000000032a2a7899 */ /* 0x000fe2000800063f */
[----:B------:R-:W-:Y:S02]  /*15a0*/  LOP3.LUT R174, R16, 0x1, RZ, 0xfc, !PT ;  /* 0x0000000110ae7812 */ /* 0x000fe400078efcff */
[----:B------:R-:W-:Y:S01]  /*15b0*/  SEL R175, RZ, 0x1, P0 ;  /* 0x00000001ffaf7807 */ /* 0x000fe20000000000 */
[----:B------:R-:W-:Y:S01]  /*15c0*/  IMAD.IADD R156, R156, 0x1, -R5 ;  /* 0x000000019c9c7824 */ /* 0x000fe200078e0a05 */
[----:B-1----:R-:W-:Y:S01]  /*15d0*/  ULEA UR41, UR4, UR41, 0x18 ;  /* 0x0000002904297291 */ /* 0x002fe2000f8ec03f */
[----:B------:R-:W-:Y:S01]  /*15e0*/  SHF.R.S32.HI R5, RZ, 0x5, R0 ;  /* 0x00000005ff057819 */ /* 0x000fe20000011400 */
[----:B------:R-:W-:Y:S01]  /*15f0*/  IMAD.U32 R160, RZ, RZ, UR42 ;  /* 0x0000002affa07e24 */ /* 0x000fe2000f8e00ff */
[----:B------:R-:W-:Y:S01]  /*1600*/  ULDC UR4, c[0x0][0x284] ;  /* 0x0000a10000047ab9 */ /* 0x000fe20000000800 */
[----:B------:R-:W-:Y:S01]  /*1610*/  UIADD3 UR45, UR41, 0x60, URZ ;  /* 0x00000060292d7890 */ /* 0x000fe2000fffe03f */
[--C-:B------:R-:W-:Y:S01]  /*1620*/  SHF.R.S32.HI R157, RZ, 0x1f, R156.reuse ;  /* 0x0000001fff9d7819 */ /* 0x100fe2000001149c */
[----:B------:R-:W-:Y:S01]  /*1630*/  IMAD R163, R5, -0x10, -R156 ;  /* 0xfffffff005a37824 */ /* 0x000fe200078e0a9c */
[----:B------:R-:W-:-:S02]  /*1640*/  LOP3.LUT R162, R160, 0x8, RZ, 0xc0, !PT ;  /* 0x00000008a0a27812 */ /* 0x000fc400078ec0ff */
[----:B------:R-:W-:Y:S01]  /*1650*/  LOP3.LUT R160, R160, 0x8, RZ, 0xc, !PT ;  /* 0x00000008a0a07812 */ /* 0x000fe200078e0cff */
[----:B------:R-:W-:Y:S01]  /*1660*/  IMAD.U32 R159, RZ, RZ, UR45 ;  /* 0x0000002dff9f7e24 */ /* 0x000fe2000f8e00ff */
[----:B------:R-:W-:Y:S01]  /*1670*/  LOP3.LUT R162, R162, 0x18, RZ, 0x3c, !PT ;  /* 0x00000018a2a27812 */ /* 0x000fe200078e3cff */
[----:B------:R-:W-:-:S04]  /*1680*/  IMAD.WIDE R156, R5, 0x10, R156 ;  /* 0x00000010059c7825 */ /* 0x000fc800078e029c */
[----:B------:R-:W-:Y:S02]  /*1690*/  VIADD R161, R159, UR42 ;  /* 0x0000002a9fa17c36 */ /* 0x000fe40008000000 */
[----:B------:R-:W-:-:S07]  /*16a0*/  VIADD R163, R163, UR4 ;  /* 0x00000004a3a37c36 */ /* 0x000fce0008000000 */
.L_x_294:
[----:B------:R-:W-:Y:S01]  /*16b0*/  SHF.L.U32 R0, R175, 0x1f, RZ ;  /* 0x0000001faf007819 */ /* 0x000fe200000006ff */
[----:B------:R-:W-:Y:S02]  /*16c0*/  ULDC UR4, c[0x0][0x28c] ;  /* 0x0000a30000047ab9 */ /* 0x000fe40000000800 */
[----:B------:R-:W-:Y:S01]  /*16d0*/  ISETP.LT.AND P1, PT, RZ, UR4, PT ;  /* 0x00000004ff007c0c */ /* 0x000fe2000bf21270 */
[----:B------:R-:W1:Y:S02]  /*16e0*/  SYNCS.PHASECHK.TRANS64.TRYWAIT P0, [R159+UR42], R0 ;  /* 0x000000009f0075a7 */ /* 0x000e64000800016a */
[----:B-1-34-:R-:W-:Y:S10]  /*16f0*/  @!P0 BRA `(.L_x_19) ;  /* 0x000000a000088947 */ /* 0x01aff40003800000 */
.L_x_317:
[----:B------:R-:W-:Y:S05]  /*1700*/  @P1 BRA `(.L_x_20) ;  /* 0x0000000000401947 */ /* 0x000fea0003800000 */
[----:B-1----:R-:W-:Y:S01]  /*1710*/  MOV R0, 0x0 ;  /* 0x0000000000007802 */ /* 0x002fe20000000f00 */
[----:B------:R-:W-:Y:S01]  /*1720*/  ULDC.64 UR4, c[0x4][0x68] ;  /* 0x01001a0000047ab9 */ /* 0x000fe20000000a00 */
[----:B------:R-:W-:Y:S01]  /*1730*/  ULDC.64 UR6, c[0x4][0x8] ;  /* 0x0100020000067ab9 */ /* 0x000fe20000000a00 */
[----:B------:R-:W-:Y:S01]  /*1740*/  IMAD.U32 R4, RZ, RZ, UR4 ;  /* 0x00000004ff047e24 */ /* 0x000fe2000f8e00ff */
[----:B------:R1:W2:Y:S01]  /*1750*/  LDC.64 R14, c[0x4][R0] ;  /* 0x01000000000e7b82 */ /* 0x0002a20000000a00 */
[----:B------:R-:W-:Y:S01]  /*1760*/  IMAD.U32 R5, RZ, RZ, UR5 ;  /* 0x00000005ff057e24 */ /* 0x000fe2000f8e00ff */
[----:B------:R-:W-:Y:S01]  /*1770*/  ULDC.64 UR4, c[0x4][0x70] ;  /* 0x01001c0000047ab9 */ /* 0x000fe20000000a00 */
[----:B------:R-:W-:Y:S02]  /*1780*/  IMAD.U32 R10, RZ, RZ, UR6 ;  /* 0x00000006ff0a7e24 */ /* 0x000fe4000f8e00ff */
[----:B------:R-:W-:Y:S02]  /*1790*/  IMAD.U32 R6, RZ, RZ, UR4 ;  /* 0x00000004ff067e24 */ /* 0x000fe4000f8e00ff */
[----:B------:R-:W-:-:S02]  /*17a0*/  IMAD.U32 R7, RZ, RZ, UR5 ;  /* 0x00000005ff077e24 */ /* 0x000fc4000f8e00ff */
[----:B------:R-:W-:Y:S02]  /*17b0*/  IMAD.U32 R11, RZ, RZ, UR7 ;  /* 0x00000007ff0b7e24 */ /* 0x000fe4000f8e00ff */
[----:B------:R-:W-:Y:S02]  /*17c0*/  IMAD.MOV.U32 R8, RZ, RZ, 0x1e1 ;  /* 0x000001e1ff087424 */ /* 0x000fe400078e00ff */
[----:B0-----:R-:W-:Y:S02]  /*17d0*/  IMAD.MOV.U32 R12, RZ, RZ, 0x1 ;  /* 0x00000001ff0c7424 */ /* 0x001fe400078e00ff */
[----:B-1----:R-:W-:-:S07]  /*17e0*/  IMAD.MOV.U32 R13, RZ, RZ, RZ ;  /* 0x000000ffff0d7224 */ /* 0x002fce00078e00ff */
[----:B------:R-:W-:-:S07]  /*17f0*/  LEPC R20, `(.L_x_20) ;  /* 0x000000001014794e */ /* 0x000fce0000000000 */
[----:B--2--5:R-:W-:Y:S05]  /*1800*/  CALL.ABS.NOINC R14 ;  /* 0x000000000e007343 */ /* 0x024fea0003c00000 */
.L_x_20:
[----:B------:R-:W-:-:S13]  /*1810*/  ISETP.NE.AND P0, PT, R174, 0x3, PT ;  /* 0x00000003ae00780c */ /* 0x000fda0003f05270 */
[----:B------:R-:W-:Y:S05]  /*1820*/  @!P0 BRA `(.L_x_21) ;  /* 0x0000000000048947 */ /* 0x000fea0003800000 */
[----:B------:R-:W-:Y:S01]  /*1830*/  BPT.TRAP 0x1 ;  /* 0x000000040000795c */ /* 0x000fe20000300000 */
.L_x_21:
[----:B------:R-:W-:Y:S02]  /*1840*/  IMAD.U32 R3, RZ, RZ, UR38 ;  /* 0x00000026ff037e24 */ /* 0x000fe4000f8e00ff */
[----:B-1----:R-:W-:-:S03]  /*1850*/  IMAD.U32 R0, RZ, RZ, UR39 ;  /* 0x00000027ff007e24 */ /* 0x002fc6000f8e00ff */
[----:B------:R-:W-:Y:S02]  /*1860*/  LEA R3, R3, UR41, 0x3 ;  /* 0x0000002903037c11 */ /* 0x000fe4000f8e18ff */
[----:B------:R-:W-:-:S04]  /*1870*/  SHF.L.U32 R0, R0, 0x1f, RZ ;  /* 0x0000001f00007819 */ /* 0x000fc800000006ff */
[----:B------:R1:W2:Y:S01]  /*1880*/  SYNCS.PHASECHK.TRANS64.TRYWAIT P1, [R3+URZ], R0 ;  /* 0x00000000030075a7 */ /* 0x0002a2000802017f */
[----:B------:R-:W-:Y:S05]  /*1890*/  @!P0 BRA `(.L_x_22) ;  /* 0x0000000000048947 */ /* 0x000fea0003800000 */
[----:B------:R-:W-:Y:S01]  /*18a0*/  BPT.TRAP 0x1 ;  /* 0x000000040000795c */ /* 0x000fe20000300000 */
.L_x_22:
[----:B------:R-:W-:-:S05]  /*18b0*/  IMAD.U32 R4, RZ, RZ, UR43 ;  /* 0x0000002bff047e24 */ /* 0x000fca000f8e00ff */
[----:B------:R-:W-:Y:S01]  /*18c0*/  ISETP.GE.AND P2, PT, R4, 0x1, PT ;  /* 0x000000010400780c */ /* 0x000fe20003f46270 */
[----:B--2---:R-:W-:-:S12]  /*18d0*/  @P1 BRA `(.L_x_23) ;  /* 0x0000000000081947 */ /* 0x004fd80003800000 */
[----:B------:R-:W2:Y:S02]  /*18e0*/  SYNCS.PHASECHK.TRANS64.TRYWAIT P1, [R3+URZ], R0 ;  /* 0x00000000030075a7 */ /* 0x000ea4000802017f */
[----:B--2---:R-:W-:Y:S05]  /*18f0*/  @!P1 BRA `(.L_x_24) ;  /* 0x0000009c009c9947 */ /* 0x004fea0003800000 */
.L_x_23:
[----:B------:R-:W-:Y:S05]  /*1900*/  WARPSYNC.ALL ;  /* 0x0000000000007948 */ /* 0x000fea0003800000 */
[----:B------:R-:W-:Y:S01]  /*1910*/  UIADD3 UR4, UR41, 0x180, URZ ;  /* 0x0000018029047890 */ /* 0x000fe2000fffe03f */
[----:B------:R-:W-:Y:S01]  /*1920*/  WARPGROUP.ARRIVE ;  /* 0x00000000000079c5 */ /* 0x000fe20000000000 */
[----:B------:R-:W-:Y:S02]  /*1930*/  UIADD3 UR5, UR41, 0xa180, URZ ;  /* 0x0000a18029057890 */ /* 0x000fe4000fffe03f */
[----:B------:R-:W-:Y:S02]  /*1940*/  USHF.R.U32.HI UR4, URZ, 0x4, UR4 ;  /* 0x000000043f047899 */ /* 0x000fe40008011604 */
[----:B------:R-:W-:-:S02]  /*1950*/  USHF.R.U32.HI UR5, URZ, 0x4, UR5 ;  /* 0x000000043f057899 */ /* 0x000fc40008011605 */
[----:B------:R-:W-:Y:S02]  /*1960*/  ULOP3.LUT UR4, UR4, 0x3fff, URZ, 0xc0, !UPT ;  /* 0x00003fff04047892 */ /* 0x000fe4000f8ec03f */
[----:B------:R-:W-:Y:S02]  /*1970*/  ULOP3.LUT UR5, UR5, 0x3fff, URZ, 0xc0, !UPT ;  /* 0x00003fff05057892 */ /* 0x000fe4000f8ec03f */
[----:B------:R-:W-:Y:S02]  /*1980*/  ULOP3.LUT UR8, UR4, 0x10000, URZ, 0xfc, !UPT ;  /* 0x0001000004087892 */ /* 0x000fe4000f8efc3f */
[----:B------:R-:W-:Y:S02]  /*1990*/  ULOP3.LUT UR9, UR5, 0x10000, URZ, 0xfc, !UPT ;  /* 0x0001000005097892 */ /* 0x000fe4000f8efc3f */
[----:B------:R-:W-:Y:S02]  /*19a0*/  ULEA UR10, UR38, UR8, 0x9 ;  /* 0x00000008260a7291 */ /* 0x000fe4000f8e483f */
[----:B------:R-:W-:Y:S01]  /*19b0*/  ULEA UR11, UR38, UR9, 0xb ;  /* 0x00000009260b7291 */ /* 0x000fe2000f8e583f */
[----:B------:R-:W-:Y:S01]  /*19c0*/  UMOV UR5, 0x40000040 ;  /* 0x4000004000057882 */ /* 0x000fe20000000000 */
[----:B------:R-:W-:-:S03]  /*19d0*/  UMOV UR7, 0x40000040 ;  /* 0x4000004000077882 */ /* 0x000fc60000000000 */
[----:B------:R-:W-:Y:S02]  /*19e0*/  UMOV UR4, UR10 ;  /* 0x0000000a00047c82 */ /* 0x000fe40008000000 */
[----:B------:R-:W-:Y:S02]  /*19f0*/  UMOV UR6, UR11 ;  /* 0x0000000b00067c82 */ /* 0x000fe40008000000 */
[----:B------:R-:W-:Y:S01]  /*1a00*/  HGMMA.64x256x16.F32 R24, gdesc[UR4], RZ, !UPT, gsb0 ;  /* 0x03e00000041879f0 */ /* 0x000fe2000c0008ff */
[----:B------:R-:W-:Y:S02]  /*1a10*/  UIADD3 UR4, UR10, 0x2, URZ ;  /* 0x000000020a047890 */ /* 0x000fe4000fffe03f */
[----:B------:R-:W-:Y:S01]  /*1a20*/  UIADD3 UR6, UR11, 0x2, URZ ;  /* 0x000000020b067890 */ /* 0x000fe2000fffe03f */
[----:B------:R-:W-:Y:S01]  /*1a30*/  UMOV UR5, 0x40000040 ;  /* 0x4000004000057882 */ /* 0x000fe20000000000 */
[----:B------:R-:W-:Y:S01]  /*1a40*/  UMOV UR7, 0x40000040 ;  /* 0x4000004000077882 */ /* 0x000fe20000000000 */
[----:B------:R-:W-:-:S02]  /*1a50*/  WARPGROUP.DEPBAR.LE gsb0, 0x0 ;  /* 0x00008000000079c5 */ /* 0x000fc40000010000 */
[----:B------:R-:W-:-:S15]  /*1a60*/  WARPGROUP.ARRIVE ;  /* 0x00000000000079c5 */ /* 0x000fde0000000000 */
[----:B------:R-:W-:-:S05]  /*1a70*/  NOP ;  /* 0x0000000000007918 */ /* 0x000fca0000000000 */
[----:B------:R-:W-:Y:S01]  /*1a80*/  HGMMA.64x256x16.F32 R24, gdesc[UR4], R24, gsb0 ;  /* 0x03e00000041879f0 */ /* 0x000fe20008000818 */
[----:B------:R-:W-:Y:S02]  /*1a90*/  UIADD3 UR4, UR10, 0x4, URZ ;  /* 0x000000040a047890 */ /* 0x000fe4000fffe03f */
[----:B------:R-:W-:Y:S01]  /*1aa0*/  UIADD3 UR6, UR11, 0x4, URZ ;  /* 0x000000040b067890 */ /* 0x000fe2000fffe03f */
[----:B------:R-:W-:Y:S01]  /*1ab0*/  UMOV UR5, 0x40000040 ;  /* 0x4000004000057882 */ /* 0x000fe20000000000 */
[----:B------:R-:W-:Y:S01]  /*1ac0*/  UMOV UR7, 0x40000040 ;  /* 0x4000004000077882 */ /* 0x000fe20000000000 */
[----:B------:R-:W-:Y:S02]  /*1ad0*/  WARPGROUP.DEPBAR.LE gsb0, 0x0 ;  /* 0x00008000000079c5 */ /* 0x000fe40000010000 */
        /* <DEDUP_REMOVED lines=10> */
[----:B------:R-:W-:Y:S03]  /*1b80*/  HGMMA.64x256x16.F32 R24, gdesc[UR4], R24, gsb0 ;  /* 0x03e00000041879f0 */ /* 0x000fe60008000818 */
[----:B------:R-:W-:Y:S02]  /*1b90*/  WARPGROUP.DEPBAR.LE gsb0, 0x0 ;  /* 0x00008000000079c5 */ /* 0x000fe40000010000 */
[----:B------:R-:W-:Y:S05]  /*1ba0*/  @!P2 BRA `(.L_x_25) ;  /* 0x000000040020a947 */ /* 0x000fea0003800000 */
[----:B------:R-:W-:Y:S01]  /*1bb0*/  UIADD3 UR4, UR38, 0x1, URZ ;  /* 0x0000000126047890 */ /* 0x000fe2000fffe03f */
[----:B-12---:R-:W-:Y:S02]  /*1bc0*/  IMAD.U32 R0, RZ, RZ, UR43 ;  /* 0x0000002bff007e24 */ /* 0x006fe4000f8e00ff */
[----:B------:R-:W-:Y:S01]  /*1bd0*/  IMAD.U32 R3, RZ, RZ, UR38 ;  /* 0x00000026ff037e24 */ /* 0x000fe2000f8e00ff */
[----:B------:R-:W-:-:S04]  /*1be0*/  UISETP.NE.AND UP0, UPT, UR4, 0x5, UPT ;  /* 0x000000050400788c */ /* 0x000fc8000bf05270 */
[----:B------:R-:W-:Y:S02]  /*1bf0*/  USEL UR5, URZ, 0x1, UP0 ;  /* 0x000000013f057887 */ /* 0x000fe40008000000 */
[----:B------:R-:W-:Y:S02]  /*1c00*/  USEL UR10, UR4, URZ, UP0 ;  /* 0x0000003f040a7287 */ /* 0x000fe40008000000 */
[----:B------:R-:W-:-:S06]  /*1c10*/  ULOP3.LUT UR5, UR39, UR5, URZ, 0x3c, !UPT ;  /* 0x0000000527057292 */ /* 0x000fcc000f8e3c3f */
[----:B------:R-:W-:-:S07]  /*1c20*/  IMAD.U32 R6, RZ, RZ, UR5 ;  /* 0x00000005ff067e24 */ /* 0x000fce000f8e00ff */
.L_x_32:
[----:B------:R-:W-:Y:S05]  /*1c30*/  @!P0 BRA `(.L_x_26) ;  /* 0x0000000000048947 */ /* 0x000fea0003800000 */
[----:B------:R-:W-:Y:S01]  /*1c40*/  BPT.TRAP 0x1 ;  /* 0x000000040000795c */ /* 0x000fe20000300000 */
.L_x_26:
[----:B------:R-:W-:Y:S01]  /*1c50*/  ULEA UR4, UR10, UR41, 0x3 ;  /* 0x000000290a047291 */ /* 0x000fe2000f8e183f */
[----:B------:R-:W-:-:S08]  /*1c60*/  SHF.L.U32 R4, R6, 0x1f, RZ ;  /* 0x0000001f06047819 */ /* 0x000fd000000006ff */
[----:B------:R1:W2:Y:S01]  /*1c70*/  SYNCS.PHASECHK.TRANS64.TRYWAIT P1, [UR4], R4 ;  /* 0x00000004ff0075a7 */ /* 0x0002a20008020144 */
[----:B------:R-:W-:Y:S05]  /*1c80*/  @!P0 BRA `(.L_x_27) ;  /* 0x0000000000048947 */ /* 0x000fea0003800000 */
[----:B------:R-:W-:Y:S01]  /*1c90*/  BPT.TRAP 0x1 ;  /* 0x000000040000795c */ /* 0x000fe20000300000 */
.L_x_27:
[----:B--2---:R-:W-:Y:S05]  /*1ca0*/  @P1 BRA `(.L_x_28) ;  /* 0x0000000000081947 */ /* 0x004fea0003800000 */
[----:B------:R-:W2:Y:S02]  /*1cb0*/  SYNCS.PHASECHK.TRANS64.TRYWAIT P1, [UR4], R4 ;  /* 0x00000004ff0075a7 */ /* 0x000ea40008020144 */
[----:B--2---:R-:W-:Y:S05]  /*1cc0*/  @!P1 BRA `(.L_x_29) ;  /* 0x0000009800bc9947 */ /* 0x004fea0003800000 */
.L_x_28:
[----:B------:R-:W-:Y:S01]  /*1cd0*/  ULEA UR11, UR10, UR8, 0x9 ;  /* 0x000000080a0b7291 */ /* 0x000fe2000f8e483f */
[----:B------:R-:W-:Y:S01]  /*1ce0*/  WARPGROUP.ARRIVE ;  /* 0x00000000000079c5 */ /* 0x000fe20000000000 */
[----:B------:R-:W-:Y:S01]  /*1cf0*/  ULEA UR12, UR10, UR9, 0xb ;  /* 0x000000090a0c7291 */ /* 0x000fe2000f8e583f */
[----:B------:R-:W-:Y:S01]  /*1d00*/  UMOV UR5, 0x40000040 ;  /* 0x4000004000057882 */ /* 0x000fe20000000000 */
[----:B------:R-:W-:-:S03]  /*1d10*/  UMOV UR7, 0x40000040 ;  /* 0x4000004000077882 */ /* 0x000fc60000000000 */
[----:B------:R-:W-:Y:S02]  /*1d20*/  UMOV UR4, UR11 ;  /* 0x0000000b00047c82 */ /* 0x000fe40008000000 */
[----:B------:R-:W-:Y:S02]  /*1d30*/  UMOV UR6, UR12 ;  /* 0x0000000c00067c82 */ /* 0x000fe40008000000 */
[----:B------:R-:W-:Y:S01]  /*1d40*/  HGMMA.64x256x16.F32 R24, gdesc[UR4], R24, gsb0 ;  /* 0x03e00000041879f0 */ /* 0x000fe20008000818 */
        /* <DEDUP_REMOVED lines=26> */
[----:B------:R-:W-:Y:S01]  /*1ef0*/  BPT.TRAP 0x1 ;  /* 0x000000040000795c */ /* 0x000fe20000300000 */
.L_x_30:
[----:B------:R-:W-:-:S13]  /*1f00*/  ISETP.NE.AND P1, PT, R153, RZ, PT ;  /* 0x000000ff9900720c */ /* 0x000fda0003f25270 */
[----:B-12---:R-:W-:-:S05]  /*1f10*/  @P1 LEA R4, R3, UR41, 0x3 ;  /* 0x0000002903041c11 */ /* 0x006fca000f8e18ff */
[----:B------:R-:W-:-:S05]  /*1f20*/  @P1 VIADD R5, R4, 0x28 ;  /* 0x0000002804051836 */ /* 0x000fca0000000000 */
[----:B------:R-:W-:-:S04]  /*1f30*/  @P1 PRMT R5, R152, 0x654, R5 ;  /* 0x0000065498051816 */ /* 0x000fc80000000005 */
[----:B------:R1:W-:Y:S01]  /*1f40*/  @P1 SYNCS.ARRIVE.TRANS64.RED.A1T0 RZ, [R5+URZ], RZ ;  /* 0x000000ff05ff19a7 */ /* 0x0003e2000810043f */
[----:B------:R-:W-:-:S13]  /*1f50*/  ISETP.GT.U32.AND P1, PT, R16, 0x1, PT ;  /* 0x000000011000780c */ /* 0x000fda0003f24070 */
[----:B-1----:R-:W-:Y:S05]  /*1f60*/  @P1 BRA `(.L_x_31) ;  /* 0x0000000000041947 */ /* 0x002fea0003800000 */
[----:B------:R-:W-:Y:S01]  /*1f70*/  BPT.TRAP 0x1 ;  /* 0x000000040000795c */ /* 0x000fe20000300000 */
.L_x_31:
[----:B------:R-:W-:Y:S01]  /*1f80*/  UIADD3 UR10, UR10, 0x1, URZ ;  /* 0x000000010a0a7890 */ /* 0x000fe2000fffe03f */
[C---:B------:R-:W-:Y:S01]  /*1f90*/  ISETP.GT.AND P2, PT, R0.reuse, 0x1, PT ;  /* 0x000000010000780c */ /* 0x040fe20003f44270 */
[----:B------:R-:W-:Y:S02]  /*1fa0*/  VIADD R3, R3, 0x1 ;  /* 0x0000000103037836 */ /* 0x000fe40000000000 */
[----:B------:R-:W-:Y:S01]  /*1fb0*/  UISETP.NE.AND UP0, UPT, UR10, 0x5, UPT ;  /* 0x000000050a00788c */ /* 0x000fe2000bf05270 */
[----:B------:R-:W-:Y:S02]  /*1fc0*/  VIADD R0, R0, 0xffffffff ;  /* 0xffffffff00007836 */ /* 0x000fe40000000000 */
[C---:B------:R-:W-:Y:S01]  /*1fd0*/  ISETP.NE.AND P1, PT, R3.reuse, 0x5, PT ;  /* 0x000000050300780c */ /* 0x040fe20003f25270 */
[----:B------:R-:W-:Y:S02]  /*1fe0*/  USEL UR4, URZ, 0x1, UP0 ;  /* 0x000000013f047887 */ /* 0x000fe40008000000 */
[----:B------:R-:W-:Y:S01]  /*1ff0*/  USEL UR10, UR10, URZ, UP0 ;  /* 0x0000003f0a0a7287 */ /* 0x000fe20008000000 */
[----:B------:R-:W-:-:S03]  /*2000*/  SEL R3, R3, RZ, P1 ;  /* 0x000000ff03037207 */ /* 0x000fc60000800000 */
[----:B------:R-:W-:Y:S01]  /*2010*/  LOP3.LUT R6, R6, UR4, RZ, 0x3c, !PT ;  /* 0x0000000406067c12 */ /* 0x000fe2000f8e3cff */
[----:B------:R-:W-:Y:S07]  /*2020*/  @P2 BRA `(.L_x_32) ;  /* 0xfffffffc00002947 */ /* 0x000fee000383ffff */
.L_x_25:
[----:B-12---:R-:W1:Y:S01]  /*2030*/  LDC R0, c[0x0][0x28c] ;  /* 0x0000a300ff007b82 */ /* 0x006e620000000800 */
[----:B------:R2:W-:Y:S01]  /*2040*/  SYNCS.ARRIVE.TRANS64.A1T0 RZ, [R160+UR45], RZ ;  /* 0x000000ffa0ff79a7 */ /* 0x0005e2000810002d */
[----:B-1----:R-:W-:-:S13]  /*2050*/  ISETP.GE.AND P1, PT, R0, 0x1, PT ;  /* 0x000000010000780c */ /* 0x002fda0003f26270 */
[----:B--2---:R-:W-:Y:S05]  /*2060*/  @!P1 BRA `(.L_x_33) ;  /* 0x0000000000449947 */ /* 0x004fea0003800000 */
[----:B------:R-:W-:Y:S05]  /*2070*/  @!P0 BRA `(.L_x_34) ;  /* 0x0000000000048947 */ /* 0x000fea0003800000 */
[----:B------:R-:W-:Y:S01]  /*2080*/  BPT.TRAP 0x1 ;  /* 0x000000040000795c */ /* 0x000fe20000300000 */
.L_x_34:
[----:B------:R-:W-:-:S13]  /*2090*/  ISETP.NE.AND P0, PT, R153, RZ, PT ;  /* 0x000000ff9900720c */ /* 0x000fda0003f05270 */
[----:B------:R-:W-:-:S05]  /*20a0*/  VOTEU.ANY UP0, P0 ;  /* 0x00000000003f7886 */ /* 0x000fca0000000100 */
[----:B------:R-:W-:-:S06]  /*20b0*/  @UP0 UIADD3 UR4, UR43, UR38, URZ ;  /* 0x000000262b040290 */ /* 0x000fcc000fffe03f */
[----:B------:R-:W-:Y:S02]  /*20c0*/  IMAD.U32 R4, RZ, RZ, UR4 ;  /* 0x00000004ff047e24 */ /* 0x000fe4000f8e00ff */
[----:B------:R-:W-:Y:S02]  /*20d0*/  IMAD.U32 R3, RZ, RZ, UR4 ;  /* 0x00000004ff037e24 */ /* 0x000fe4000f8e00ff */
[----:B------:R-:W-:-:S05]  /*20e0*/  @P0 IMAD.WIDE.U32 R4, R4, -0x33333333, RZ ;  /* 0xcccccccd04040825 */ /* 0x000fca00078e00ff */
[----:B------:R-:W-:-:S05]  /*20f0*/  @P0 SHF.R.U32.HI R0, RZ, 0x2, R5 ;  /* 0x00000002ff000819 */ /* 0x000fca0000011605 */
[----:B------:R-:W-:-:S05]  /*2100*/  @P0 IMAD R0, R0, -0x5, R3 ;  /* 0xfffffffb00000824 */ /* 0x000fca00078e0203 */
[----:B------:R-:W-:-:S05]  /*2110*/  @P0 LEA R0, R0, UR41, 0x3 ;  /* 0x0000002900000c11 */ /* 0x000fca000f8e18ff */
[----:B------:R-:W-:-:S05]  /*2120*/  @P0 VIADD R3, R0, 0x28 ;  /* 0x0000002800030836 */ /* 0x000fca0000000000 */
[----:B------:R-:W-:-:S04]  /*2130*/  @P0 PRMT R3, R152, 0x654, R3 ;  /* 0x0000065498030816 */ /* 0x000fc80000000003 */
[----:B------:R1:W-:Y:S01]  /*2140*/  @P0 SYNCS.ARRIVE.TRANS64.RED.A1T0 RZ, [R3+URZ], RZ ;  /* 0x000000ff03ff09a7 */ /* 0x0003e2000810043f */
[----:B------:R-:W-:-:S13]  /*2150*/  ISETP.GT.U32.AND P0, PT, R16, 0x1, PT ;  /* 0x000000011000780c */ /* 0x000fda0003f04070 */
[----:B-1----:R-:W-:Y:S05]  /*2160*/  @P0 BRA `(.L_x_33) ;  /* 0x0000000000040947 */ /* 0x002fea0003800000 */
[----:B------:R-:W-:Y:S01]  /*2170*/  BPT.TRAP 0x1 ;  /* 0x000000040000795c */ /* 0x000fe20000300000 */
.L_x_33:
[----:B------:R-:W-:Y:S01]  /*2180*/  SHF.L.U32 R0, R175, 0x1f, RZ ;  /* 0x0000001faf007819 */ /* 0x000fe200000006ff */
[----:B------:R-:W-:Y:S01]  /*2190*/  UIADD3 UR38, UR44, UR38, URZ ;  /* 0x000000262c267290 */ /* 0x000fe2000fffe03f */
[----:B------:R-:W1:Y:S01]  /*21a0*/  LDC R15, c[0x0][0x288] ;  /* 0x0000a200ff0f7b82 */ /* 0x000e620000000800 */
[----:B------:R-:W-:Y:S01]  /*21b0*/  UISETP.GE.U32.AND UP1, UPT, UR44, 0x5, UPT ;  /* 0x000000052c00788c */ /* 0x000fe2000bf26070 */
[----:B------:R-:W-:Y:S01]  /*21c0*/  IMAD.SHL.U32 R8, R158, 0x2, RZ ;  /* 0x000000029e087824 */ /* 0x000fe200078e00ff */
[----:B------:R-:W-:Y:S02]  /*21d0*/  UISETP.GT.U32.AND UP0, UPT, UR38, 0x4, UPT ;  /* 0x000000042600788c */ /* 0x000fe4000bf04070 */
[----:B------:R-:W-:Y:S02]  /*21e0*/  UIMAD.WIDE.U32 UR4, UR38, -0x33333333, URZ ;  /* 0xcccccccd260478a5 */ /* 0x000fe4000f8e003f */
[----:B------:R-:W-:Y:S01]  /*21f0*/  UISETP.LT.U32.AND UP0, UPT, UR44, 0x5, UP0 ;  /* 0x000000052c00788c */ /* 0x000fe20008701070 */
[----:B------:R-:W2:Y:S01]  /*2200*/  SYNCS.PHASECHK.TRANS64.TRYWAIT P0, [R159+UR42+0x10], R0 ;  /* 0x000010009f0075a7 */ /* 0x000ea2000800016a */
[----:B------:R-:W-:Y:S01]  /*2210*/  USHF.R.U32.HI UR4, URZ, 0x2, UR5 ;  /* 0x000000023f047899 */ /* 0x000fe20008011605 */
[----:B------:R-:W-:Y:S01]  /*2220*/  SHF.R.S32.HI R9, RZ, 0x1f, R8 ;  /* 0x0000001fff097819 */ /* 0x000fe20000011408 */
[----:B------:R-:W-:-:S02]  /*2230*/  USEL UR6, URZ, 0x1, !UP0 ;  /* 0x000000013f067887 */ /* 0x000fc4000c000000 */
[----:B------:R-:W-:Y:S02]  /*2240*/  UIMAD UR38, UR4, -0x5, UR38 ;  /* 0xfffffffb042678a4 */ /* 0x000fe4000f8e0226 */
[----:B------:R-:W-:-:S04]  /*2250*/  ULOP3.LUT UR39, UR39, UR6, URZ, 0x3c, !UPT ;  /* 0x0000000627277292 */ /* 0x000fc8000f8e3c3f */
[----:B------:R-:W-:Y:S01]  /*2260*/  @UP1 ULOP3.LUT UR39, UR39, 0x1, UR4, 0x78, !UPT ;  /* 0x0000000127271892 */ /* 0x000fe2000f8e7804 */
[----:B-12---:R-:W-:Y:S11]  /*2270*/  @!P0 BRA `(.L_x_35) ;  /* 0x0000009400688947 */ /* 0x006ff60003800000 */
.L_x_318:
[----:B------:R-:W-:Y:S01]  /*2280*/  IMAD.SHL.U32 R14, R19, 0x40, RZ ;  /* 0x00000040130e7824 */ /* 0x000fe200078e00ff */
[----:B------:R-:W-:Y:S01]  /*2290*/  ULDC UR6, c[0x0][0x284] ;  /* 0x0000a10000067ab9 */ /* 0x000fe20000000800 */
[----:B0-----:R-:W-:Y:S01]  /*22a0*/  IMAD.SHL.U32 R12, R22, 0x100, RZ ;  /* 0x00000100160c7824 */ /* 0x001fe200078e00ff */
[----:B------:R-:W-:Y:S01]  /*22b0*/  SHF.R.S32.HI R165, RZ, 0x1f, R2 ;  /* 0x0000001fffa57819 */ /* 0x000fe20000011402 */
[----:B------:R-:W-:Y:S01]  /*22c0*/  ULDC.64 UR4, c[0x0][0x5d0] ;  /* 0x0001740000047ab9 */ /* 0x000fe20000000a00 */
[----:B------:R-:W-:Y:S01]  /*22d0*/  ISETP.GE.AND P0, PT, R14, UR6, PT ;  /* 0x000000060e007c0c */ /* 0x000fe2000bf06270 */
[----:B------:R-:W-:Y:S01]  /*22e0*/  IMAD.WIDE.U32 R4, R2, UR4, R8 ;  /* 0x0000000402047c25 */ /* 0x000fe2000f8e0008 */
[----:B------:R-:W-:Y:S02]  /*22f0*/  SHF.R.S32.HI R13, RZ, 0x1f, R12 ;  /* 0x0000001fff0d7819 */ /* 0x000fe4000001140c */
[C---:B------:R-:W-:Y:S01]  /*2300*/  ISETP.GE.OR P0, PT, R12.reuse, R15, P0 ;  /* 0x0000000f0c00720c */ /* 0x040fe20000706670 */
[----:B------:R-:W-:Y:S01]  /*2310*/  IMAD R3, R165, UR4, RZ ;  /* 0x00000004a5037c24 */ /* 0x000fe2000f8e02ff */
[----:B------:R-:W-:-:S03]  /*2320*/  IADD3 R6, P1, R12, R4, RZ ;  /* 0x000000040c067210 */ /* 0x000fc60007f3e0ff */
[----:B------:R-:W-:-:S05]  /*2330*/  IMAD R3, R2, UR5, R3 ;  /* 0x0000000502037c24 */ /* 0x000fca000f8e0203 */
[----:B------:R-:W-:-:S03]  /*2340*/  IADD3.X R7, R13, R5, R3, P1, !PT ;  /* 0x000000050d077210 */ /* 0x000fc60000ffe403 */
[----:B------:R-:W-:Y:S05]  /*2350*/  @P0 BRA `(.L_x_36) ;  /* 0x0000007c00040947 */ /* 0x000fea0003800000 */
[----:B------:R-:W0:Y:S01]  /*2360*/  LDC.64 R10, c[0x0][0x5c8] ;  /* 0x00017200ff0a7b82 */ /* 0x000e220000000a00 */
[----:B-----5:R-:W-:Y:S01]  /*2370*/  FSETP.NEU.AND P0, PT, R155, RZ, PT ;  /* 0x000000ff9b00720b */ /* 0x020fe20003f0d000 */
[----:B------:R-:W-:Y:S01]  /*2380*/  IMAD R3, R158, -0x2, R15 ;  /* 0xfffffffe9e037824 */ /* 0x000fe200078e020f */
[----:B------:R-:W-:Y:S01]  /*2390*/  BSSY B0, `(.L_x_36) ;  /* 0x00007bd000007945 */ /* 0x000fe20003800000 */
[----:B------:R-:W-:-:S04]  /*23a0*/  IMAD.WIDE R166, R19, 0x40, R156 ;  /* 0x0000004013a67825 */ /* 0x000fc800078e029c */
[----:B-1----:R-:W-:Y:S02]  /*23b0*/  IMAD.IADD R0, R3, 0x1, -R12 ;  /* 0x0000000103007824 */ /* 0x002fe400078e0a0c */
[----:B------:R-:W-:-:S03]  /*23c0*/  IMAD.IADD R3, R163, 0x1, -R14 ;  /* 0x00000001a3037824 */ /* 0x000fc600078e0a0e */
[----:B------:R-:W-:-:S04]  /*23d0*/  ISETP.GT.AND P2, PT, R0, RZ, PT ;  /* 0x000000ff0000720c */ /* 0x000fc80003f44270 */
[----:B------:R-:W-:Y:S01]  /*23e0*/  ISETP.GT.AND P1, PT, R3, RZ, P2 ;  /* 0x000000ff0300720c */ /* 0x000fe20001724270 */
[-C--:B0-----:R-:W-:Y:S02]  /*23f0*/  IMAD R4, R167, R10.reuse, RZ ;  /* 0x0000000aa7047224 */ /* 0x081fe400078e02ff */
[----:B------:R-:W-:-:S04]  /*2400*/  IMAD.WIDE.U32 R6, R166, R10, R6 ;  /* 0x0000000aa6067225 */ /* 0x000fc800078e0006 */
[----:B------:R-:W-:-:S04]  /*2410*/  IMAD R5, R166, R11, R4 ;  /* 0x0000000ba6057224 */ /* 0x000fc800078e0204 */
[----:B------:R-:W-:Y:S01]  /*2420*/  IMAD.IADD R179, R7, 0x1, R5 ;  /* 0x0000000107b37824 */ /* 0x000fe200078e0205 */
[----:B------:R-:W-:Y:S06]  /*2430*/  @!P0 BRA `(.L_x_37) ;  /* 0x0000005400988947 */ /* 0x000fec0003800000 */
[----:B------:R-:W0:Y:S01]  /*2440*/  LDC.64 R20, c[0x0][0x5b8] ;  /* 0x00016e00ff147b82 */ /* 0x000e220000000a00 */
[----:B------:R-:W-:-:S07]  /*2450*/  ULDC.64 UR4, c[0x0][0x5c0] ;  /* 0x0001700000047ab9 */ /* 0x000fce0000000a00 */
[----:B------:R-:W1:Y:S08]  /*2460*/  LDC.64 R168, c[0x0][0x5b0] ;  /* 0x00016c00ffa87b82 */ /* 0x000e700000000a00 */
[----:B------:R-:W2:Y:S01]  /*2470*/  LDC.64 R14, c[0x0][0x5a8] ;  /* 0x00016a00ff0e7b82 */ /* 0x000ea20000000a00 */
[-C--:B0-----:R-:W-:Y:S02]  /*2480*/  IMAD R7, R165, R20.reuse, RZ ;  /* 0x00000014a5077224 */ /* 0x081fe400078e02ff */
[----:B------:R-:W-:-:S04]  /*2490*/  IMAD.WIDE.U32 R4, R2, R20, R8 ;  /* 0x0000001402047225 */ /* 0x000fc800078e0008 */
[----:B------:R-:W-:Y:S01]  /*24a0*/  IMAD R177, R2, R21, R7 ;  /* 0x0000001502b17224 */ /* 0x000fe200078e0207 */
[----:B------:R-:W-:Y:S01]  /*24b0*/  IADD3 R164, P0, R12, R4, RZ ;  /* 0x000000040ca47210 */ /* 0x000fe20007f1e0ff */
[----:B-1----:R-:W-:-:S03]  /*24c0*/  IMAD R4, R167, R168, RZ ;  /* 0x000000a8a7047224 */ /* 0x002fc600078e02ff */
[----:B------:R-:W-:Y:S01]  /*24d0*/  IADD3.X R165, R13, R5, R177, P0, !PT ;  /* 0x000000050da57210 */ /* 0x000fe200007fe4b1 */
[C---:B------:R-:W-:Y:S02]  /*24e0*/  IMAD R21, R166.reuse, R169, R4 ;  /* 0x000000a9a6157224 */ /* 0x040fe400078e0204 */
[----:B------:R-:W-:-:S04]  /*24f0*/  IMAD.WIDE.U32 R4, R166, R168, R164 ;  /* 0x000000a8a6047225 */ /* 0x000fc800078e00a4 */
[----:B------:R-:W-:Y:S01]  /*2500*/  IMAD.IADD R5, R5, 0x1, R21 ;  /* 0x0000000105057824 */ /* 0x000fe200078e0215 */
[----:B--2---:R-:W-:-:S04]  /*2510*/  LEA R170, P0, R4, R14, 0x1 ;  /* 0x0000000e04aa7211 */ /* 0x004fc800078008ff */
[----:B------:R-:W-:-:S05]  /*2520*/  LEA.HI.X R171, R4, R15, R5, 0x1, P0 ;  /* 0x0000000f04ab7211 */ /* 0x000fca00000f0c05 */
[----:B------:R0:W2:Y:S01]  /*2530*/  @P1 LDG.E.LTC128B.U16 R19, desc[UR36][R170.64] ;  /* 0x00000024aa131981 */ /* 0x0000a2000c1e1520 */
[----:B------:R-:W-:Y:S01]  /*2540*/  IMAD.WIDE.U32 R4, R166, R168, R12 ;  /* 0x000000a8a6047225 */ /* 0x000fe200078e000c */
[----:B------:R-:W-:Y:S02]  /*2550*/  BSSY B1, `(.L_x_38) ;  /* 0x0000014000017945 */ /* 0x000fe40003800000 */
[----:B------:R-:W-:-:S04]  /*2560*/  IADD3 R172, P0, R8, R4, RZ ;  /* 0x0000000408ac7210 */ /* 0x000fc80007f1e0ff */
[----:B------:R-:W-:Y:S01]  /*2570*/  IADD3.X R173, R9, R21, R5, P0, !PT ;  /* 0x0000001509ad7210 */ /* 0x000fe200007fe405 */
[C---:B0-----:R-:W-:Y:S01]  /*2580*/  IMAD.SHL.U32 R170, R168.reuse, 0x8, RZ ;  /* 0x00000008a8aa7824 */ /* 0x041fe200078e00ff */
[----:B------:R-:W-:Y:S01]  /*2590*/  SHF.L.U64.HI R171, R168, 0x3, R169 ;  /* 0x00000003a8ab7819 */ /* 0x000fe200000102a9 */
[----:B------:R-:W-:-:S04]  /*25a0*/  IMAD.WIDE.U32 R172, R2, R20, R172 ;  /* 0x0000001402ac7225 */ /* 0x000fc800078e00ac */
[----:B------:R-:W-:Y:S02]  /*25b0*/  IMAD.IADD R7, R177, 0x1, R173 ;  /* 0x00000001b1077824 */ /* 0x000fe400078e02ad */
[----:B--2---:R-:W-:-:S05]  /*25c0*/  HADD2.F32 R4, -RZ, R19.H0_H0 ;  /* 0x20000013ff047230 */ /* 0x004fca0000004100 */
[----:B------:R-:W-:Y:S01]  /*25d0*/  FMUL R5, R4, R155 ;  /* 0x0000009b04057220 */ /* 0x000fe20000400000 */
[----:B------:R-:W-:-:S03]  /*25e0*/  LEA R4, P0, R6, UR4, 0x1 ;  /* 0x0000000406047c11 */ /* 0x000fc6000f8008ff */
[----:B------:R-:W-:Y:S01]  /*25f0*/  FFMA R24, R24, R154, R5 ;  /* 0x0000009a18187223 */ /* 0x000fe20000000005 */
[----:B------:R-:W-:Y:S02]  /*2600*/  LEA.HI.X R5, R6, UR5, R179, 0x1, P0 ;  /* 0x0000000506057c11 */ /* 0x000fe400080f0cb3 */
[----:B------:R-:W-:Y:S02]  /*2610*/  ISETP.GT.AND P0, PT, R0, 0x1, PT ;  /* 0x000000010000780c */ /* 0x000fe40003f04270 */
[----:B------:R-:W-:Y:S02]  /*2620*/  F2FP.F16.F32.PACK_AB R24, RZ, R24 ;  /* 0x00000018ff18723e */ /* 0x000fe400000000ff */
[----:B------:R-:W-:Y:S02]  /*2630*/  ISETP.GT.AND P3, PT, R3, RZ, P0 ;  /* 0x000000ff0300720c */ /* 0x000fe40000764270 */
[C---:B------:R-:W-:Y:S01]  /*2640*/  LEA R6, P4, R172.reuse, R14, 0x1 ;  /* 0x0000000eac067211 */ /* 0x040fe200078808ff */
[----:B------:R0:W-:Y:S03]  /*2650*/  @P1 STG.E.U16 desc[UR36][R4.64], R24 ;  /* 0x0000001804001986 */ /* 0x0001e6000c101524 */
[----:B------:R-:W-:-:S07]  /*2660*/  LEA.HI.X R7, R172, R15, R7, 0x1, P4 ;  /* 0x0000000fac077211 */ /* 0x000fce00020f0c07 */
[----:B------:R-:W-:Y:S05]  /*2670*/  @!P3 BRA `(.L_x_39) ;  /* 0x000000000004b947 */ /* 0x000fea0003800000 */
[----:B------:R1:W5:Y:S02]  /*2680*/  LDG.E.LTC128B.U16 R19, desc[UR36][R6.64+0x2] ;  /* 0x0000022406137981 */ /* 0x000364000c1e1520 */
.L_x_39:
[----:B------:R-:W-:Y:S05]  /*2690*/  BSYNC B1 ;  /* 0x0000000000017941 */ /* 0x000fea0003800000 */
.L_x_38:
[----:B-----5:R-:W-:Y:S01]  /*26a0*/  HADD2.F32 R22, -RZ, R19.H0_H0 ;  /* 0x20000013ff167230 */ /* 0x020fe20000004100 */
[----:B------:R-:W-:Y:S01]  /*26b0*/  ISETP.GT.AND P2, PT, R3, 0x8, P2 ;  /* 0x000000080300780c */ /* 0x000fe20001744270 */
[----:B------:R-:W-:-:S04]  /*26c0*/  IMAD.WIDE.U32 R170, R166, R168, R170 ;  /* 0x000000a8a6aa7225 */ /* 0x000fc800078e00aa */
[----:B------:R-:W-:Y:S01]  /*26d0*/  FMUL R22, R22, R155 ;  /* 0x0000009b16167220 */ /* 0x000fe20000400000 */
[----:B------:R-:W-:Y:S01]  /*26e0*/  IMAD.IADD R167, R21, 0x1, R171 ;  /* 0x0000000115a77824 */ /* 0x000fe200078e02ab */
[----:B------:R-:W-:Y:S02]  /*26f0*/  IADD3 R21, P1, R164, R170, RZ ;  /* 0x000000aaa4157210 */ /* 0x000fe40007f3e0ff */
[----:B------:R-:W-:-:S03]  /*2700*/  FFMA R22, R25, R154, R22 ;  /* 0x0000009a19167223 */ /* 0x000fc60000000016 */
[----:B------:R-:W-:Y:S01]  /*2710*/  IMAD.X R164, R167, 0x1, R165, P1 ;  /* 0x00000001a7a47824 */ /* 0x000fe200008e06a5 */
[C---:B0-----:R-:W-:Y:S02]  /*2720*/  LEA R24, P1, R21.reuse, R14, 0x1 ;  /* 0x0000000e15187211 */ /* 0x041fe400078208ff */
[----:B------:R-:W-:Y:S02]  /*2730*/  F2FP.F16.F32.PACK_AB R22, RZ, R22 ;  /* 0x00000016ff16723e */ /* 0x000fe400000000ff */
[----:B------:R-:W-:-:S03]  /*2740*/  LEA.HI.X R25, R21, R15, R164, 0x1, P1 ;  /* 0x0000000f15197211 */ /* 0x000fc600008f0ca4 */
[----:B------:R0:W-:Y:S04]  /*2750*/  @P3 STG.E.U16 desc[UR36][R4.64+0x2], R22 ;  /* 0x0000021604003986 */ /* 0x0001e8000c101524 */
[----:B------:R-:W2:Y:S01]  /*2760*/  @P2 LDG.E.LTC128B.U16 R19, desc[UR36][R24.64] ;  /* 0x0000002418132981 */ /* 0x000ea2000c1e1520 */
[----:B------:R-:W-:Y:S01]  /*2770*/  IADD3 R8, P1, P3, R8, R170, R12 ;  /* 0x000000aa08087210 */ /* 0x000fe20007b3e00c */
[----:B------:R-:W-:Y:S01]  /*2780*/  BSSY B1, `(.L_x_40) ;  /* 0x0000011000017945 */ /* 0x000fe20003800000 */
[C---:B------:R-:W-:Y:S02]  /*2790*/  SHF.L.U64.HI R11, R10.reuse, 0x4, R11 ;  /* 0x000000040a0b7819 */ /* 0x040fe4000001020b */
[----:B------:R-:W-:Y:S02]  /*27a0*/  IADD3.X R9, R9, R167, R13, P1, P3 ;  /* 0x000000a709097210 */ /* 0x000fe40000fe640d */
[----:B------:R-:W-:-:S02]  /*27b0*/  LEA R10, P1, R10, R4, 0x4 ;  /* 0x000000040a0a7211 */ /* 0x000fc400078220ff */
[----:B------:R-:W-:Y:S01]  /*27c0*/  ISETP.GT.AND P0, PT, R3, 0x8, P0 ;  /* 0x000000080300780c */ /* 0x000fe20000704270 */
[----:B------:R-:W-:-:S04]  /*27d0*/  IMAD.WIDE.U32 R20, R2, R20, R8 ;  /* 0x0000001402147225 */ /* 0x000fc800078e0008 */
[----:B------:R-:W-:Y:S01]  /*27e0*/  IMAD.X R11, R11, 0x1, R5, P1 ;  /* 0x000000010b0b7824 */ /* 0x000fe200008e0605 */
[----:B------:R-:W-:Y:S01]  /*27f0*/  LEA R8, P3, R20, R14, 0x1 ;  /* 0x0000000e14087211 */ /* 0x000fe200078608ff */
[----:B------:R-:W-:-:S05]  /*2800*/  IMAD.IADD R2, R177, 0x1, R21 ;  /* 0x00000001b1027824 */ /* 0x000fca00078e0215 */
[----:B------:R-:W-:Y:S01]  /*2810*/  LEA.HI.X R9, R20, R15, R2, 0x1, P3 ;  /* 0x0000000f14097211 */ /* 0x000fe200018f0c02 */
[----:B--2---:R-:W-:-:S05]  /*2820*/  HADD2.F32 R12, -RZ, R19.H0_H0 ;  /* 0x20000013ff0c7230 */ /* 0x004fca0000004100 */
[----:B------:R-:W-:-:S04]  /*2830*/  FMUL R13, R12, R155 ;  /* 0x0000009b0c0d7220 */ /* 0x000fc80000400000 */
[----:B------:R-:W-:-:S05]  /*2840*/  FFMA R13, R26, R154, R13 ;  /* 0x0000009a1a0d7223 */ /* 0x000fca000000000d */
[----:B------:R-:W-:-:S05]  /*2850*/  F2FP.F16.F32.PACK_AB R13, RZ, R13 ;  /* 0x0000000dff0d723e */ /* 0x000fca00000000ff */
[----:B------:R0:W-:Y:S01]  /*2860*/  @P2 STG.E.U16 desc[UR36][R10.64], R13 ;  /* 0x0000000d0a002986 */ /* 0x0001e2000c101524 */
[----:B------:R-:W-:Y:S05]  /*2870*/  @!P0 BRA `(.L_x_41) ;  /* 0x0000000000048947 */ /* 0x000fea0003800000 */
[----:B------:R2:W5:Y:S02]  /*2880*/  LDG.E.LTC128B.U16 R19, desc[UR36][R8.64+0x2] ;  /* 0x0000022408137981 */ /* 0x000564000c1e1520 */
.L_x_41:
[----:B------:R-:W-:Y:S05]  /*2890*/  BSYNC B1 ;  /* 0x0000000000017941 */ /* 0x000fea0003800000 */
.L_x_40:
[----:B-----5:R-:W-:Y:S01]  /*28a0*/  HADD2.F32 R2, -RZ, R19.H0_H0 ;  /* 0x20000013ff027230 */ /* 0x020fe20000004100 */
[----:B------:R-:W-:Y:S01]  /*28b0*/  ISETP.GT.AND P1, PT, R0, 0x8, PT ;  /* 0x000000080000780c */ /* 0x000fe20003f24270 */
[----:B------:R-:W-:Y:S03]  /*28c0*/  BSSY B1, `(.L_x_42) ;  /* 0x0000008000017945 */ /* 0x000fe60003800000 */
[----:B------:R-:W-:Y:S01]  /*28d0*/  FMUL R2, R2, R155 ;  /* 0x0000009b02027220 */ /* 0x000fe20000400000 */
[----:B------:R-:W-:-:S03]  /*28e0*/  ISETP.GT.AND P2, PT, R3, RZ, P1 ;  /* 0x000000ff0300720c */ /* 0x000fc60000f44270 */
[----:B------:R-:W-:-:S05]  /*28f0*/  FFMA R2, R27, R154, R2 ;  /* 0x0000009a1b027223 */ /* 0x000fca0000000002 */
[----:B------:R-:W-:-:S05]  /*2900*/  F2FP.F16.F32.PACK_AB R2, RZ, R2 ;  /* 0x00000002ff02723e */ /* 0x000fca00000000ff */
[----:B------:R3:W-:Y:S01]  /*2910*/  @P0 STG.E.U16 desc[UR36][R10.64+0x2], R2 ;  /* 0x000002020a000986 */ /* 0x0007e2000c101524 */
[----:B------:R-:W-:Y:S05]  /*2920*/  @!P2 BRA `(.L_x_43) ;  /* 0x000000000004a947 */ /* 0x000fea0003800000 */
[----:B------:R4:W5:Y:S02]  /*2930*/  LDG.E.LTC128B.U16 R19, desc[UR36][R6.64+0x10] ;  /* 0x0000102406137981 */ /* 0x000964000c1e1520 */
.L_x_43:
[----:B------:R-:W-:Y:S05]  /*2940*/  BSYNC B1 ;  /* 0x0000000000017941 */ /* 0x000fea0003800000 */
.L_x_42:
[----:B---3-5:R-:W-:Y:S01]  /*2950*/  HADD2.F32 R2, -RZ, R19.H0_H0 ;  /* 0x20000013ff027230 */ /* 0x028fe20000004100 */
[----:B------:R-:W-:Y:S01]  /*2960*/  ISETP.GT.AND P0, PT, R0, 0x9, PT ;  /* 0x000000090000780c */ /* 0x000fe20003f04270 */
[----:B------:R-:W-:Y:S03]  /*2970*/  BSSY B1, `(.L_x_44) ;  /* 0x0000008000017945 */ /* 0x000fe60003800000 */
[----:B0-----:R-:W-:Y:S01]  /*2980*/  FMUL R13, R2, R155 ;  /* 0x0000009b020d7220 */ /* 0x001fe20000400000 */
[----:B------:R-:W-:-:S03]  /*2990*/  ISETP.GT.AND P3, PT, R3, RZ, P0 ;  /* 0x000000ff0300720c */ /* 0x000fc60000764270 */
[----:B------:R-:W-:-:S05]  /*29a0*/  FFMA R13, R28, R154, R13 ;  /* 0x0000009a1c0d7223 */ /* 0x000fca000000000d */
[----:B------:R-:W-:-:S05]  /*29b0*/  F2FP.F16.F32.PACK_AB R13, RZ, R13 ;  /* 0x0000000dff0d723e */ /* 0x000fca00000000ff */
[----:B------:R0:W-:Y:S01]  /*29c0*/  @P2 STG.E.U16 desc[UR36][R4.64+0x10], R13 ;  /* 0x0000100d04002986 */ /* 0x0001e2000c101524 */
[----:B------:R-:W-:Y:S05]  /*29d0*/  @!P3 BRA `(.L_x_45) ;  /* 0x000000000004b947 */ /* 0x000fea0003800000 */
[----:B------:R3:W5:Y:S02]  /*29e0*/  LDG.E.LTC128B.U16 R19, desc[UR36][R6.64+0x12] ;  /* 0x0000122406137981 */ /* 0x000764000c1e1520 */
.L_x_45:
[----:B------:R-:W-:Y:S05]  /*29f0*/  BSYNC B1 ;  /* 0x0000000000017941 */ /* 0x000fea0003800000 */
.L_x_44:
[----:B-----5:R-:W-:Y:S01]  /*2a00*/  HADD2.F32 R2, -RZ, R19.H0_H0 ;  /* 0x20000013ff027230 */ /* 0x020fe20000004100 */
[----:B------:R-:W-:Y:S01]  /*2a10*/  ISETP.GT.AND P1, PT, R3, 0x8, P1 ;  /* 0x000000080300780c */ /* 0x000fe20000f24270 */
[----:B------:R-:W-:Y:S03]  /*2a20*/  BSSY B1, `(.L_x_46) ;  /* 0x0000007000017945 */ /* 0x000fe60003800000 */
[----:B------:R-:W-:-:S04]  /*2a30*/  FMUL R2, R2, R155 ;  /* 0x0000009b02027220 */ /* 0x000fc80000400000 */
[----:B------:R-:W-:-:S05]  /*2a40*/  FFMA R2, R29, R154, R2 ;  /* 0x0000009a1d027223 */ /* 0x000fca0000000002 */
[----:B------:R-:W-:-:S05]  /*2a50*/  F2FP.F16.F32.PACK_AB R2, RZ, R2 ;  /* 0x00000002ff02723e */ /* 0x000fca00000000ff */
[----:B------:R0:W-:Y:S01]  /*2a60*/  @P3 STG.E.U16 desc[UR36][R4.64+0x12], R2 ;  /* 0x0000120204003986 */ /* 0x0001e2000c101524 */
[----:B------:R-:W-:Y:S05]  /*2a70*/  @!P1 BRA `(.L_x_47) ;  /* 0x0000000000049947 */ /* 0x000fea0003800000 */
[----:B------:R0:W5:Y:S02]  /*2a80*/  LDG.E.LTC128B.U16 R19, desc[UR36][R8.64+0x10] ;  /* 0x0000102408137981 */ /* 0x000164000c1e1520 */
.L_x_47:
[----:B------:R-:W-:Y:S05]  /*2a90*/  BSYNC B1 ;  /* 0x0000000000017941 */ /* 0x000fea0003800000 */
.L_x_46:
[----:B0----5:R-:W-:Y:S01]  /*2aa0*/  HADD2.F32 R2, -RZ, R19.H0_H0 ;  /* 0x20000013ff027230 */ /* 0x021fe20000004100 */
        /* <DEDUP_REMOVED lines=8> */
.L_x_49:
[----:B------:R-:W-:Y:S05]  /*2b30*/  BSYNC B1 ;  /* 0x0000000000017941 */ /* 0x000fea0003800000 */
.L_x_48:
        /* <DEDUP_REMOVED lines=10> */
.L_x_51:
[----:B------:R-:W-:Y:S05]  /*2be0*/  BSYNC B1 ;  /* 0x0000000000017941 */ /* 0x000fea0003800000 */
.L_x_50:
[----:B0----5:R-:W-:Y:S01]  /*2bf0*/  HADD2.F32 R2, -RZ, R19.H0_H0 ;  /* 0x20000013ff027230 */ /* 0x021fe20000004100 */
        /* <DEDUP_REMOVED lines=9> */
.L_x_53:
[----:B------:R-:W-:Y:S05]  /*2c90*/  BSYNC B1 ;  /* 0x0000000000017941 */ /* 0x000fea0003800000 */
.L_x_52:
        /* <DEDUP_REMOVED lines=9> */
.L_x_55:
[----:B------:R-:W-:Y:S05]  /*2d30*/  BSYNC B1 ;  /* 0x0000000000017941 */ /* 0x000fea0003800000 */
.L_x_54:
        /* <DEDUP_REMOVED lines=9> */
.L_x_57:
[----:B------:R-:W-:Y:S05]  /*2dd0*/  BSYNC B1 ;  /* 0x0000000000017941 */ /* 0x000fea0003800000 */
.L_x_56:
        /* <DEDUP_REMOVED lines=10> */
.L_x_59:
[----:B------:R-:W-:Y:S05]  /*2e80*/  BSYNC B1 ;  /* 0x0000000000017941 */ /* 0x000fea0003800000 */
.L_x_58:
        /* <DEDUP_REMOVED lines=10> */
.L_x_61:
[----:B------:R-:W-:Y:S05]  /*2f30*/  BSYNC B1 ;  /* 0x0000000000017941 */ /* 0x000fea0003800000 */
.L_x_60:
        /* <DEDUP_REMOVED lines=9> */
.L_x_63:
[----:B------:R-:W-:Y:S05]  /*2fd0*/  BSYNC B1 ;  /* 0x0000000000017941 */ /* 0x000fea0003800000 */
.L_x_62:
        /* <DEDUP_REMOVED lines=9> */
.L_x_65:
[----:B------:R-:W-:Y:S05]  /*3070*/  BSYNC B1 ;  /* 0x0000000000017941 */ /* 0x000fea0003800000 */
.L_x_64:
        /* <DEDUP_REMOVED lines=10> */
.L_x_67:
[----:B------:R-:W-:Y:S05]  /*3120*/  BSYNC B1 ;  /* 0x0000000000017941 */ /* 0x000fea0003800000 */
.L_x_66:
        /* <DEDUP_REMOVED lines=10> */
.L_x_69:
[----:B------:R-:W-:Y:S05]  /*31d0*/  BSYNC B1 ;  /* 0x0000000000017941 */ /* 0x000fea0003800000 */
.L_x_68:
        /* <DEDUP_REMOVED lines=9> */
.L_x_71:
[----:B------:R-:W-:Y:S05]  /*3270*/  BSYNC B1 ;  /* 0x0000000000017941 */ /* 0x000fea0003800000 */
.L_x_70:
        /* <DEDUP_REMOVED lines=9> */
.L_x_73:
[----:B------:R-:W-:Y:S05]  /*3310*/  BSYNC B1 ;  /* 0x0000000000017941 */ /* 0x000fea0003800000 */
.L_x_72:
        /* <DEDUP_REMOVED lines=10> */
.L_x_75:
[----:B------:R-:W-:Y:S05]  /*33c0*/  BSYNC B1 ;  /* 0x0000000000017941 */ /* 0x000fea0003800000 */
.L_x_74:
        /* <DEDUP_REMOVED lines=10> */
.L_x_77:
[----:B------:R-:W-:Y:S05]  /*3470*/  BSYNC B1 ;  /* 0x0000000000017941 */ /* 0x000fea0003800000 */
.L_x_76:
        /* <DEDUP_REMOVED lines=9> */
.L_x_79:
[----:B------:R-:W-:Y:S05]  /*3510*/  BSYNC B1 ;  /* 0x0000000000017941 */ /* 0x000fea0003800000 */
.L_x_78:
        /* <DEDUP_REMOVED lines=9> */
.L_x_81:
[----:B------:R-:W-:Y:S05]  /*35b0*/  BSYNC B1 ;  /* 0x0000000000017941 */ /* 0x000fea0003800000 */
.L_x_80:
        /* <DEDUP_REMOVED lines=10> */
.L_x_83:
[----:B------:R-:W-:Y:S05]  /*3660*/  BSYNC B1 ;  /* 0x0000000000017941 */ /* 0x000fea0003800000 */
.L_x_82:
        /* <DEDUP_REMOVED lines=10> */
.L_x_85:
[----:B------:R-:W-:Y:S05]  /*3710*/  BSYNC B1 ;  /* 0x0000000000017941 */ /* 0x000fea0003800000 */
.L_x_84:
        /* <DEDUP_REMOVED lines=9> */
.L_x_87:
[----:B------:R-:W-:Y:S05]  /*37b0*/  BSYNC B1 ;  /* 0x0000000000017941 */ /* 0x000fea0003800000 */
.L_x_86:
        /* <DEDUP_REMOVED lines=9> */
.L_x_89:
[----:B------:R-:W-:Y:S05]  /*3850*/  BSYNC B1 ;  /* 0x0000000000017941 */ /* 0x000fea0003800000 */
.L_x_88:
        /* <DEDUP_REMOVED lines=10> */
.L_x_91:
[----:B------:R-:W-:Y:S05]  /*3900*/  BSYNC B1 ;  /* 0x0000000000017941 */ /* 0x000fea0003800000 */
.L_x_90:
        /* <DEDUP_REMOVED lines=10> */
.L_x_93:
[----:B------:R-:W-:Y:S05]  /*39b0*/  BSYNC B1 ;  /* 0x0000000000017941 */ /* 0x000fea0003800000 */
.L_x_92:
        /* <DEDUP_REMOVED lines=9> */
.L_x_95:
[----:B------:R-:W-:Y:S05]  /*3a50*/  BSYNC B1 ;  /* 0x0000000000017941 */ /* 0x000fea0003800000 */
.L_x_94:
        /* <DEDUP_REMOVED lines=9> */
.L_x_97:
[----:B------:R-:W-:Y:S05]  /*3af0*/  BSYNC B1 ;  /* 0x0000000000017941 */ /* 0x000fea0003800000 */
.L_x_96:
        /* <DEDUP_REMOVED lines=10> */
.L_x_99:
[----:B------:R-:W-:Y:S05]  /*3ba0*/  BSYNC B1 ;  /* 0x0000000000017941 */ /* 0x000fea0003800000 */
.L_x_98:
        /* <DEDUP_REMOVED lines=10> */
.L_x_101:
[----:B------:R-:W-:Y:S05]  /*3c50*/  BSYNC B1 ;  /* 0x0000000000017941 */ /* 0x000fea0003800000 */
.L_x_100:
        /* <DEDUP_REMOVED lines=9> */
.L_x_103:
[----:B------:R-:W-:Y:S05]  /*3cf0*/  BSYNC B1 ;  /* 0x0000000000017941 */ /* 0x000fea0003800000 */
.L_x_102:
        /* <DEDUP_REMOVED lines=9> */
.L_x_105:
[----:B------:R-:W-:Y:S05]  /*3d90*/  BSYNC B1 ;  /* 0x0000000000017941 */ /* 0x000fea0003800000 */
.L_x_104:
        /* <DEDUP_REMOVED lines=10> */
.L_x_107:
[----:B------:R-:W-:Y:S05]  /*3e40*/  BSYNC B1 ;  /* 0x0000000000017941 */ /* 0x000fea0003800000 */
.L_x_106:
        /* <DEDUP_REMOVED lines=10> */
.L_x_109:
[----:B------:R-:W-:Y:S05]  /*3ef0*/  BSYNC B1 ;  /* 0x0000000000017941 */ /* 0x000fea0003800000 */
.L_x_108:
        /* <DEDUP_REMOVED lines=9> */
.L_x_111:
[----:B------:R-:W-:Y:S05]  /*3f90*/  BSYNC B1 ;  /* 0x0000000000017941 */ /* 0x000fea0003800000 */
.L_x_110:
        /* <DEDUP_REMOVED lines=9> */
.L_x_113:
[----:B------:R-:W-:Y:S05]  /*4030*/  BSYNC B1 ;  /* 0x0000000000017941 */ /* 0x000fea0003800000 */
.L_x_112:
        /* <DEDUP_REMOVED lines=10> */
.L_x_115:
[----:B------:R-:W-:Y:S05]  /*40e0*/  BSYNC B1 ;  /* 0x0000000000017941 */ /* 0x000fea0003800000 */
.L_x_114:
        /* <DEDUP_REMOVED lines=10> */
.L_x_117:
[----:B------:R-:W-:Y:S05]  /*4190*/  BSYNC B1 ;  /* 0x0000000000017941 */ /* 0x000fea0003800000 */
.L_x_116:
        /* <DEDUP_REMOVED lines=9> */
.L_x_119:
[----:B------:R-:W-:Y:S05]  /*4230*/  BSYNC B1 ;  /* 0x0000000000017941 */ /* 0x000fea0003800000 */
.L_x_118:
        /* <DEDUP_REMOVED lines=9> */
.L_x_121:
[----:B------:R-:W-:Y:S05]  /*42d0*/  BSYNC B1 ;  /* 0x0000000000017941 */ /* 0x000fea0003800000 */
.L_x_120:
        /* <DEDUP_REMOVED lines=10> */
.L_x_123:
[----:B------:R-:W-:Y:S05]  /*4380*/  BSYNC B1 ;  /* 0x0000000000017941 */ /* 0x000fea0003800000 */
.L_x_122:
        /* <DEDUP_REMOVED lines=10> */
.L_x_125:
[----:B------:R-:W-:Y:S05]  /*4430*/  BSYNC B1 ;  /* 0x0000000000017941 */ /* 0x000fea0003800000 */
.L_x_124:
        /* <DEDUP_REMOVED lines=9> */
.L_x_127:
[----:B------:R-:W-:Y:S05]  /*44d0*/  BSYNC B1 ;  /* 0x0000000000017941 */ /* 0x000fea0003800000 */
.L_x_126:
        /* <DEDUP_REMOVED lines=9> */
.L_x_129:
[----:B------:R-:W-:Y:S05]  /*4570*/  BSYNC B1 ;  /* 0x0000000000017941 */ /* 0x000fea0003800000 */
.L_x_128:
        /* <DEDUP_REMOVED lines=10> */
.L_x_131:
[----:B------:R-:W-:Y:S05]  /*4620*/  BSYNC B1 ;  /* 0x0000000000017941 */ /* 0x000fea0003800000 */
.L_x_130:
        /* <DEDUP_REMOVED lines=10> */
.L_x_133:
[----:B------:R-:W-:Y:S05]  /*46d0*/  BSYNC B1 ;  /* 0x0000000000017941 */ /* 0x000fea0003800000 */
.L_x_132:
        /* <DEDUP_REMOVED lines=9> */
.L_x_135:
[----:B------:R-:W-:Y:S05]  /*4770*/  BSYNC B1 ;  /* 0x0000000000017941 */ /* 0x000fea0003800000 */
.L_x_134:
        /* <DEDUP_REMOVED lines=9> */
.L_x_137:
[----:B------:R-:W-:Y:S05]  /*4810*/  BSYNC B1 ;  /* 0x0000000000017941 */ /* 0x000fea0003800000 */
.L_x_136:
        /* <DEDUP_REMOVED lines=10> */
.L_x_139:
[----:B------:R-:W-:Y:S05]  /*48c0*/  BSYNC B1 ;  /* 0x0000000000017941 */ /* 0x000fea0003800000 */
.L_x_138:
        /* <DEDUP_REMOVED lines=10> */
.L_x_141:
[----:B------:R-:W-:Y:S05]  /*4970*/  BSYNC B1 ;  /* 0x0000000000017941 */ /* 0x000fea0003800000 */
.L_x_140:
        /* <DEDUP_REMOVED lines=9> */
.L_x_143:
[----:B------:R-:W-:Y:S05]  /*4a10*/  BSYNC B1 ;  /* 0x0000000000017941 */ /* 0x000fea0003800000 */
.L_x_142:
        /* <DEDUP_REMOVED lines=9> */
.L_x_145:
[----:B------:R-:W-:Y:S05]  /*4ab0*/  BSYNC B1 ;  /* 0x0000000000017941 */ /* 0x000fea0003800000 */
.L_x_144:
        /* <DEDUP_REMOVED lines=10> */
.L_x_147:
[----:B------:R-:W-:Y:S05]  /*4b60*/  BSYNC B1 ;  /* 0x0000000000017941 */ /* 0x000fea0003800000 */
.L_x_146:
        /* <DEDUP_REMOVED lines=10> */
.L_x_149:
[----:B------:R-:W-:Y:S05]  /*4c10*/  BSYNC B1 ;  /* 0x0000000000017941 */ /* 0x000fea0003800000 */
.L_x_148:
        /* <DEDUP_REMOVED lines=9> */
.L_x_151:
[----:B------:R-:W-:Y:S05]  /*4cb0*/  BSYNC B1 ;  /* 0x0000000000017941 */ /* 0x000fea0003800000 */
.L_x_150:
        /* <DEDUP_REMOVED lines=9> */
.L_x_153:
[----:B------:R-:W-:Y:S05]  /*4d50*/  BSYNC B1 ;  /* 0x0000000000017941 */ /* 0x000fea0003800000 */
.L_x_152:
        /* <DEDUP_REMOVED lines=10> */
.L_x_155:
[----:B------:R-:W-:Y:S05]  /*4e00*/  BSYNC B1 ;  /* 0x0000000000017941 */ /* 0x000fea0003800000 */
.L_x_154:
        /* <DEDUP_REMOVED lines=10> */
.L_x_157:
[----:B------:R-:W-:Y:S05]  /*4eb0*/  BSYNC B1 ;  /* 0x0000000000017941 */ /* 0x000fea0003800000 */
.L_x_156:
        /* <DEDUP_REMOVED lines=9> */
.L_x_159:
[----:B------:R-:W-:Y:S05]  /*4f50*/  BSYNC B1 ;  /* 0x0000000000017941 */ /* 0x000fea0003800000 */
.L_x_158:
        /* <DEDUP_REMOVED lines=9> */
.L_x_161:
[----:B------:R-:W-:Y:S05]  /*4ff0*/  BSYNC B1 ;  /* 0x0000000000017941 */ /* 0x000fea0003800000 */
.L_x_160:
        /* <DEDUP_REMOVED lines=10> */
.L_x_163:
[----:B------:R-:W-:Y:S05]  /*50a0*/  BSYNC B1 ;  /* 0x0000000000017941 */ /* 0x000fea0003800000 */
.L_x_162:
        /* <DEDUP_REMOVED lines=10> */
.L_x_165:
[----:B------:R-:W-:Y:S05]  /*5150*/  BSYNC B1 ;  /* 0x0000000000017941 */ /* 0x000fea0003800000 */
.L_x_164:
        /* <DEDUP_REMOVED lines=9> */
.L_x_167:
[----:B------:R-:W-:Y:S05]  /*51f0*/  BSYNC B1 ;  /* 0x0000000000017941 */ /* 0x000fea0003800000 */
.L_x_166:
        /* <DEDUP_REMOVED lines=9> */
.L_x_169:
[----:B------:R-:W-:Y:S05]  /*5290*/  BSYNC B1 ;  /* 0x0000000000017941 */ /* 0x000fea0003800000 */
.L_x_168:
        /* <DEDUP_REMOVED lines=10> */
.L_x_171:
[----:B------:R-:W-:Y:S05]  /*5340*/  BSYNC B1 ;  /* 0x0000000000017941 */ /* 0x000fea0003800000 */
.L_x_170:
        /* <DEDUP_REMOVED lines=10> */
.L_x_173:
[----:B------:R-:W-:Y:S05]  /*53f0*/  BSYNC B1 ;  /* 0x0000000000017941 */ /* 0x000fea0003800000 */
.L_x_172:
        /* <DEDUP_REMOVED lines=9> */
.L_x_175:
[----:B------:R-:W-:Y:S05]  /*5490*/  BSYNC B1 ;  /* 0x0000000000017941 */ /* 0x000fea0003800000 */
.L_x_174:
        /* <DEDUP_REMOVED lines=9> */
.L_x_177:
[----:B------:R-:W-:Y:S05]  /*5530*/  BSYNC B1 ;  /* 0x0000000000017941 */ /* 0x000fea0003800000 */
.L_x_176:
        /* <DEDUP_REMOVED lines=10> */
.L_x_179:
[----:B------:R-:W-:Y:S05]  /*55e0*/  BSYNC B1 ;  /* 0x0000000000017941 */ /* 0x000fea0003800000 */
.L_x_178:
        /* <DEDUP_REMOVED lines=10> */
.L_x_181:
[----:B------:R-:W-:Y:S05]  /*5690*/  BSYNC B1 ;  /* 0x0000000000017941 */ /* 0x000fea0003800000 */
.L_x_180:
        /* <DEDUP_REMOVED lines=9> */
.L_x_183:
[----:B------:R-:W-:Y:S05]  /*5730*/  BSYNC B1 ;  /* 0x0000000000017941 */ /* 0x000fea0003800000 */
.L_x_182:
        /* <DEDUP_REMOVED lines=9> */
.L_x_185:
[----:B------:R-:W-:Y:S05]  /*57d0*/  BSYNC B1 ;  /* 0x0000000000017941 */ /* 0x000fea0003800000 */
.L_x_184:
        /* <DEDUP_REMOVED lines=10> */
.L_x_187:
[----:B------:R-:W-:Y:S05]  /*5880*/  BSYNC B1 ;  /* 0x0000000000017941 */ /* 0x000fea0003800000 */
.L_x_186:
        /* <DEDUP_REMOVED lines=10> */
.L_x_189:
[----:B------:R-:W-:Y:S05]  /*5930*/  BSYNC B1 ;  /* 0x0000000000017941 */ /* 0x000fea0003800000 */
.L_x_188:
        /* <DEDUP_REMOVED lines=9> */
.L_x_191:
[----:B------:R-:W-:Y:S05]  /*59d0*/  BSYNC B1 ;  /* 0x0000000000017941 */ /* 0x000fea0003800000 */
.L_x_190:
        /* <DEDUP_REMOVED lines=9> */
.L_x_193:
[----:B------:R-:W-:Y:S05]  /*5a70*/  BSYNC B1 ;  /* 0x0000000000017941 */ /* 0x000fea0003800000 */
.L_x_192:
        /* <DEDUP_REMOVED lines=10> */
.L_x_195:
[----:B------:R-:W-:Y:S05]  /*5b20*/  BSYNC B1 ;  /* 0x0000000000017941 */ /* 0x000fea0003800000 */
.L_x_194:
        /* <DEDUP_REMOVED lines=10> */
.L_x_197:
[----:B------:R-:W-:Y:S05]  /*5bd0*/  BSYNC B1 ;  /* 0x0000000000017941 */ /* 0x000fea0003800000 */
.L_x_196:
        /* <DEDUP_REMOVED lines=9> */
.L_x_199:
[----:B------:R-:W-:Y:S05]  /*5c70*/  BSYNC B1 ;  /* 0x0000000000017941 */ /* 0x000fea0003800000 */
.L_x_198:
        /* <DEDUP_REMOVED lines=9> */
.L_x_201:
[----:B------:R-:W-:Y:S05]  /*5d10*/  BSYNC B1 ;  /* 0x0000000000017941 */ /* 0x000fea0003800000 */
.L_x_200:
        /* <DEDUP_REMOVED lines=10> */
.L_x_203:
[----:B------:R-:W-:Y:S05]  /*5dc0*/  BSYNC B1 ;  /* 0x0000000000017941 */ /* 0x000fea0003800000 */
.L_x_202:
        /* <DEDUP_REMOVED lines=10> */
.L_x_205:
[----:B------:R-:W-:Y:S05]  /*5e70*/  BSYNC B1 ;  /* 0x0000000000017941 */ /* 0x000fea0003800000 */
.L_x_204:
        /* <DEDUP_REMOVED lines=9> */
.L_x_207:
[----:B------:R-:W-:Y:S05]  /*5f10*/  BSYNC B1 ;  /* 0x0000000000017941 */ /* 0x000fea0003800000 */
.L_x_206:
        /* <DEDUP_REMOVED lines=9> */
.L_x_209:
[----:B------:R-:W-:Y:S05]  /*5fb0*/  BSYNC B1 ;  /* 0x0000000000017941 */ /* 0x000fea0003800000 */
.L_x_208:
        /* <DEDUP_REMOVED lines=10> */
.L_x_211:
[----:B------:R-:W-:Y:S05]  /*6060*/  BSYNC B1 ;  /* 0x0000000000017941 */ /* 0x000fea0003800000 */
.L_x_210:
        /* <DEDUP_REMOVED lines=10> */
.L_x_213:
[----:B------:R-:W-:Y:S05]  /*6110*/  BSYNC B1 ;  /* 0x0000000000017941 */ /* 0x000fea0003800000 */
.L_x_212:
        /* <DEDUP_REMOVED lines=9> */
.L_x_215:
[----:B------:R-:W-:Y:S05]  /*61b0*/  BSYNC B1 ;  /* 0x0000000000017941 */ /* 0x000fea0003800000 */
.L_x_214:
        /* <DEDUP_REMOVED lines=9> */
.L_x_217:
[----:B------:R-:W-:Y:S05]  /*6250*/  BSYNC B1 ;  /* 0x0000000000017941 */ /* 0x000fea0003800000 */
.L_x_216:
        /* <DEDUP_REMOVED lines=10> */
.L_x_219:
[----:B------:R-:W-:Y:S05]  /*6300*/  BSYNC B1 ;  /* 0x0000000000017941 */ /* 0x000fea0003800000 */
.L_x_218:
        /* <DEDUP_REMOVED lines=10> */
.L_x_221:
[----:B------:R-:W-:Y:S05]  /*63b0*/  BSYNC B1 ;  /* 0x0000000000017941 */ /* 0x000fea0003800000 */
.L_x_220:
        /* <DEDUP_REMOVED lines=9> */
.L_x_223:
[----:B------:R-:W-:Y:S05]  /*6450*/  BSYNC B1 ;  /* 0x0000000000017941 */ /* 0x000fea0003800000 */
.L_x_222:
        /* <DEDUP_REMOVED lines=9> */
.L_x_225:
[----:B------:R-:W-:Y:S05]  /*64f0*/  BSYNC B1 ;  /* 0x0000000000017941 */ /* 0x000fea0003800000 */
.L_x_224:
        /* <DEDUP_REMOVED lines=10> */
.L_x_227:
[----:B------:R-:W-:Y:S05]  /*65a0*/  BSYNC B1 ;  /* 0x0000000000017941 */ /* 0x000fea0003800000 */
.L_x_226:
        /* <DEDUP_REMOVED lines=10> */
.L_x_229:
[----:B------:R-:W-:Y:S05]  /*6650*/  BSYNC B1 ;  /* 0x0000000000017941 */ /* 0x000fea0003800000 */
.L_x_228:
        /* <DEDUP_REMOVED lines=9> */
.L_x_231:
[----:B------:R-:W-:Y:S05]  /*66f0*/  BSYNC B1 ;  /* 0x0000000000017941 */ /* 0x000fea0003800000 */
.L_x_230:
        /* <DEDUP_REMOVED lines=9> */
.L_x_233:
[----:B------:R-:W-:Y:S05]  /*6790*/  BSYNC B1 ;  /* 0x0000000000017941 */ /* 0x000fea0003800000 */
.L_x_232:
        /* <DEDUP_REMOVED lines=10> */
.L_x_235:
[----:B------:R-:W-:Y:S05]  /*6840*/  BSYNC B1 ;  /* 0x0000000000017941 */ /* 0x000fea0003800000 */
.L_x_234:
        /* <DEDUP_REMOVED lines=10> */
.L_x_237:
[----:B------:R-:W-:Y:S05]  /*68f0*/  BSYNC B1 ;  /* 0x0000000000017941 */ /* 0x000fea0003800000 */
.L_x_236:
        /* <DEDUP_REMOVED lines=9> */
.L_x_239:
[----:B------:R-:W-:Y:S05]  /*6990*/  BSYNC B1 ;  /* 0x0000000000017941 */ /* 0x000fea0003800000 */
.L_x_238:
        /* <DEDUP_REMOVED lines=9> */
.L_x_241:
[----:B------:R-:W-:Y:S05]  /*6a30*/  BSYNC B1 ;  /* 0x0000000000017941 */ /* 0x000fea0003800000 */
.L_x_240:
        /* <DEDUP_REMOVED lines=10> */
.L_x_243:
[----:B------:R-:W-:Y:S05]  /*6ae0*/  BSYNC B1 ;  /* 0x0000000000017941 */ /* 0x000fea0003800000 */
.L_x_242:
        /* <DEDUP_REMOVED lines=10> */
.L_x_245:
[----:B------:R-:W-:Y:S05]  /*6b90*/  BSYNC B1 ;  /* 0x0000000000017941 */ /* 0x000fea0003800000 */
.L_x_244:
        /* <DEDUP_REMOVED lines=9> */
.L_x_247:
[----:B------:R-:W-:Y:S05]  /*6c30*/  BSYNC B1 ;  /* 0x0000000000017941 */ /* 0x000fea0003800000 */
.L_x_246:
        /* <DEDUP_REMOVED lines=9> */
.L_x_249:
[----:B------:R-:W-:Y:S05]  /*6cd0*/  BSYNC B1 ;  /* 0x0000000000017941 */ /* 0x000fea0003800000 */
.L_x_248:
        /* <DEDUP_REMOVED lines=10> */
.L_x_251:
[----:B------:R-:W-:Y:S05]  /*6d80*/  BSYNC B1 ;  /* 0x0000000000017941 */ /* 0x000fea0003800000 */
.L_x_250:
        /* <DEDUP_REMOVED lines=10> */
.L_x_253:
[----:B------:R-:W-:Y:S05]  /*6e30*/  BSYNC B1 ;  /* 0x0000000000017941 */ /* 0x000fea0003800000 */
.L_x_252:
        /* <DEDUP_REMOVED lines=9> */
.L_x_255:
[----:B------:R-:W-:Y:S05]  /*6ed0*/  BSYNC B1 ;  /* 0x0000000000017941 */ /* 0x000fea0003800000 */
.L_x_254:
        /* <DEDUP_REMOVED lines=9> */
.L_x_257:
[----:B------:R-:W-:Y:S05]  /*6f70*/  BSYNC B1 ;  /* 0x0000000000017941 */ /* 0x000fea0003800000 */
.L_x_256:
        /* <DEDUP_REMOVED lines=10> */
.L_x_259:
[----:B------:R-:W-:Y:S05]  /*7020*/  BSYNC B1 ;  /* 0x0000000000017941 */ /* 0x000fea0003800000 */
.L_x_258:
        /* <DEDUP_REMOVED lines=10> */
.L_x_261:
[----:B------:R-:W-:Y:S05]  /*70d0*/  BSYNC B1 ;  /* 0x0000000000017941 */ /* 0x000fea0003800000 */
.L_x_260:
        /* <DEDUP_REMOVED lines=9> */
.L_x_263:
[----:B------:R-:W-:Y:S05]  /*7170*/  BSYNC B1 ;  /* 0x0000000000017941 */ /* 0x000fea0003800000 */
.L_x_262:
        /* <DEDUP_REMOVED lines=9> */
.L_x_265:
[----:B------:R-:W-:Y:S05]  /*7210*/  BSYNC B1 ;  /* 0x0000000000017941 */ /* 0x000fea0003800000 */
.L_x_264:
        /* <DEDUP_REMOVED lines=10> */
.L_x_267:
[----:B------:R-:W-:Y:S05]  /*72c0*/  BSYNC B1 ;  /* 0x0000000000017941 */ /* 0x000fea0003800000 */
.L_x_266:
        /* <DEDUP_REMOVED lines=10> */
.L_x_269:
[----:B------:R-:W-:Y:S05]  /*7370*/  BSYNC B1 ;  /* 0x0000000000017941 */ /* 0x000fea0003800000 */
.L_x_268:
        /* <DEDUP_REMOVED lines=9> */
.L_x_271:
[----:B------:R-:W-:Y:S05]  /*7410*/  BSYNC B1 ;  /* 0x0000000000017941 */ /* 0x000fea0003800000 */
.L_x_270:
        /* <DEDUP_REMOVED lines=9> */
.L_x_273:
[----:B------:R-:W-:Y:S05]  /*74b0*/  BSYNC B1 ;  /* 0x0000000000017941 */ /* 0x000fea0003800000 */
.L_x_272:
        /* <DEDUP_REMOVED lines=10> */
.L_x_275:
[----:B------:R-:W-:Y:S05]  /*7560*/  BSYNC B1 ;  /* 0x0000000000017941 */ /* 0x000fea0003800000 */
.L_x_274:
        /* <DEDUP_REMOVED lines=10> */
.L_x_277:
[----:B------:R-:W-:Y:S05]  /*7610*/  BSYNC B1 ;  /* 0x0000000000017941 */ /* 0x000fea0003800000 */
.L_x_276:
        /* <DEDUP_REMOVED lines=9> */
.L_x_279:
[----:B------:R-:W-:Y:S05]  /*76b0*/  BSYNC B1 ;  /* 0x0000000000017941 */ /* 0x000fea0003800000 */
.L_x_278:
        /* <DEDUP_REMOVED lines=9> */
.L_x_281:
[----:B------:R-:W-:Y:S05]  /*7750*/  BSYNC B1 ;  /* 0x0000000000017941 */ /* 0x000fea0003800000 */
.L_x_280:
        /* <DEDUP_REMOVED lines=10> */
.L_x_283:
[----:B------:R-:W-:Y:S05]  /*7800*/  BSYNC B1 ;  /* 0x0000000000017941 */ /* 0x000fea0003800000 */
.L_x_282:
        /* <DEDUP_REMOVED lines=10> */
.L_x_285:
[----:B------:R-:W-:Y:S05]  /*78b0*/  BSYNC B1 ;  /* 0x0000000000017941 */ /* 0x000fea0003800000 */
.L_x_284:
        /* <DEDUP_REMOVED lines=9> */
.L_x_287:
[----:B------:R-:W-:Y:S05]  /*7950*/  BSYNC B1 ;  /* 0x0000000000017941 */ /* 0x000fea0003800000 */
.L_x_286:
[----:B0----5:R-:W-:Y:S01]  /*7960*/  HADD2.F32 R0, -RZ, R19.H0_H0 ;  /* 0x20000013ff007230 */ /* 0x021fe20000004100 */
[----:B------:R-:W-:Y:S01]  /*7970*/  ISETP.GT.AND P0, PT, R3, 0x8, P0 ;  /* 0x000000080300780c */ /* 0x000fe20000704270 */
[----:B------:R-:W-:Y:S01]  /*7980*/  @P1 IMAD.MOV.U32 R4, RZ, RZ, R10 ;  /* 0x000000ffff041224 */ /* 0x000fe200078e000a */
[----:B------:R-:W-:Y:S02]  /*7990*/  BSSY B1, `(.L_x_288) ;  /* 0x0000009000017945 */ /* 0x000fe40003800000 */
[----:B------:R-:W-:-:S04]  /*79a0*/  FMUL R5, R0, R155 ;  /* 0x0000009b00057220 */ /* 0x000fc80000400000 */
[----:B------:R-:W-:-:S05]  /*79b0*/  FFMA R5, R150, R154, R5 ;  /* 0x0000009a96057223 */ /* 0x000fca0000000005 */
[----:B------:R-:W-:-:S04]  /*79c0*/  F2FP.F16.F32.PACK_AB R5, RZ, R5 ;  /* 0x00000005ff05723e */ /* 0x000fc800000000ff */
[----:B------:R-:W-:Y:S01]  /*79d0*/  PRMT R2, R5, 0x7610, R2 ;  /* 0x0000761005027816 */ /* 0x000fe20000000002 */
[----:B------:R-:W-:-:S05]  /*79e0*/  @P1 IMAD.MOV.U32 R5, RZ, RZ, R11 ;  /* 0x000000ffff051224 */ /* 0x000fca00078e000b */
[----:B------:R0:W-:Y:S01]  /*79f0*/  @P1 STG.E.U16 desc[UR36][R4.64+0x1f0], R2 ;  /* 0x0001f00204001986 */ /* 0x0001e2000c101524 */
[----:B------:R-:W-:Y:S05]  /*7a00*/  @!P0 BRA `(.L_x_289) ;  /* 0x0000000000048947 */ /* 0x000fea0003800000 */
[----:B------:R0:W5:Y:S02]  /*7a10*/  LDG.E.LTC128B.U16 R19, desc[UR36][R8.64+0x1f2] ;  /* 0x0001f22408137981 */ /* 0x000164000c1e1520 */
.L_x_289:
[----:B------:R-:W-:Y:S05]  /*7a20*/  BSYNC B1 ;  /* 0x0000000000017941 */ /* 0x000fea0003800000 */
.L_x_288:
[----:B------:R-:W-:Y:S05]  /*7a30*/  @!P0 BRA `(.L_x_290) ;  /* 0x0000002400488947 */ /* 0x000fea0003800000 */
[----:B-----5:R-:W-:-:S05]  /*7a40*/  HADD2.F32 R0, -RZ, R19.H0_H0 ;  /* 0x20000013ff007230 */ /* 0x020fca0000004100 */
[----:B------:R-:W-:-:S04]  /*7a50*/  FMUL R0, R0, R155 ;  /* 0x0000009b00007220 */ /* 0x000fc80000400000 */
[----:B------:R-:W-:-:S05]  /*7a60*/  FFMA R0, R151, R154, R0 ;  /* 0x0000009a97007223 */ /* 0x000fca0000000000 */
[----:B------:R-:W-:-:S05]  /*7a70*/  F2FP.F16.F32.PACK_AB R0, RZ, R0 ;  /* 0x00000000ff00723e */ /* 0x000fca00000000ff */
[----:B------:R0:W-:Y:S01]  /*7a80*/  STG.E.U16 desc[UR36][R10.64+0x1f2], R0 ;  /* 0x0001f2000a007986 */ /* 0x0001e2000c101524 */
[----:B------:R-:W-:Y:S05]  /*7a90*/  BRA `(.L_x_290) ;  /* 0x0000002400307947 */ /* 0x000fea0003800000 */
.L_x_37:
[----:B------:R-:W-:Y:S01]  /*7aa0*/  ISETP.GT.AND P0, PT, R0, 0x1, PT ;  /* 0x000000010000780c */ /* 0x000fe20003f04270 */
[----:B------:R-:W-:Y:S01]  /*7ab0*/  ULDC.64 UR4, c[0x0][0x5c0] ;  /* 0x0001700000047ab9 */ /* 0x000fe20000000a00 */
[-C--:B------:R-:W-:Y:S01]  /*7ac0*/  FMUL R24, R24, R154.reuse ;  /* 0x0000009a18187220 */ /* 0x080fe20000400000 */
[-C--:B------:R-:W-:Y:S01]  /*7ad0*/  FMUL R25, R25, R154.reuse ;  /* 0x0000009a19197220 */ /* 0x080fe20000400000 */
[----:B------:R-:W-:Y:S01]  /*7ae0*/  ISETP.GT.AND P3, PT, R3, RZ, P0 ;  /* 0x000000ff0300720c */ /* 0x000fe20000764270 */
[-C--:B------:R-:W-:Y:S01]  /*7af0*/  FMUL R26, R26, R154.reuse ;  /* 0x0000009a1a1a7220 */ /* 0x080fe20000400000 */
[----:B------:R-:W-:Y:S01]  /*7b00*/  LEA R4, P4, R6, UR4, 0x1 ;  /* 0x0000000406047c11 */ /* 0x000fe2000f8808ff */
[----:B------:R-:W-:Y:S01]  /*7b10*/  FMUL R27, R27, R154 ;  /* 0x0000009a1b1b7220 */ /* 0x000fe20000400000 */
[----:B------:R-:W-:Y:S01]  /*7b20*/  F2FP.F16.F32.PACK_AB R24, RZ, R24 ;  /* 0x00000018ff18723e */ /* 0x000fe200000000ff */
[-C--:B------:R-:W-:Y:S01]  /*7b30*/  FMUL R28, R28, R154.reuse ;  /* 0x0000009a1c1c7220 */ /* 0x080fe20000400000 */
[----:B------:R-:W-:Y:S01]  /*7b40*/  LEA.HI.X R5, R6, UR5, R179, 0x1, P4 ;  /* 0x0000000506057c11 */ /* 0x000fe2000a0f0cb3 */
[-C--:B------:R-:W-:Y:S01]  /*7b50*/  FMUL R29, R29, R154.reuse ;  /* 0x0000009a1d1d7220 */ /* 0x080fe20000400000 */
[----:B------:R-:W-:Y:S01]  /*7b60*/  F2FP.F16.F32.PACK_AB R25, RZ, R25 ;  /* 0x00000019ff19723e */ /* 0x000fe200000000ff */
[-C--:B------:R-:W-:Y:S01]  /*7b70*/  FMUL R30, R30, R154.reuse ;  /* 0x0000009a1e1e7220 */ /* 0x080fe20000400000 */
[----:B------:R-:W-:Y:S01]  /*7b80*/  SHF.L.U64.HI R11, R10, 0x4, R11 ;  /* 0x000000040a0b7819 */ /* 0x000fe2000001020b */
[----:B------:R-:W-:Y:S01]  /*7b90*/  @P1 STG.E.U16 desc[UR36][R4.64], R24 ;  /* 0x0000001804001986 */ /* 0x000fe2000c101524 */
[----:B------:R-:W-:Y:S01]  /*7ba0*/  ISETP.GT.AND P1, PT, R0, 0x8, PT ;  /* 0x000000080000780c */ /* 0x000fe20003f24270 */
[----:B------:R-:W-:Y:S01]  /*7bb0*/  FMUL R31, R31, R154 ;  /* 0x0000009a1f1f7220 */ /* 0x000fe20000400000 */
[C---:B------:R-:W-:Y:S01]  /*7bc0*/  ISETP.GT.AND P4, PT, R3.reuse, 0x8, P0 ;  /* 0x000000080300780c */ /* 0x040fe20000784270 */
[----:B------:R-:W-:Y:S01]  /*7bd0*/  @P3 STG.E.U16 desc[UR36][R4.64+0x2], R25 ;  /* 0x0000021904003986 */ /* 0x000fe2000c101524 */
[----:B------:R-:W-:Y:S01]  /*7be0*/  LEA R6, P3, R10, R4, 0x4 ;  /* 0x000000040a067211 */ /* 0x000fe200078620ff */
[-C--:B------:R-:W-:Y:S01]  /*7bf0*/  FMUL R32, R32, R154.reuse ;  /* 0x0000009a20207220 */ /* 0x080fe20000400000 */
[----:B------:R-:W-:Y:S01]  /*7c00*/  ISETP.GT.AND P2, PT, R3, 0x8, P2 ;  /* 0x000000080300780c */ /* 0x000fe20001744270 */
[-C--:B------:R-:W-:Y:S01]  /*7c10*/  FMUL R33, R33, R154.reuse ;  /* 0x0000009a21217220 */ /* 0x080fe20000400000 */
[----:B------:R-:W-:Y:S01]  /*7c20*/  ISETP.GT.AND P0, PT, R0, 0x9, PT ;  /* 0x000000090000780c */ /* 0x000fe20003f04270 */
[----:B------:R-:W-:Y:S01]  /*7c30*/  IMAD.X R7, R11, 0x1, R5, P3 ;  /* 0x000000010b077824 */ /* 0x000fe200018e0605 */
[C---:B------:R-:W-:Y:S01]  /*7c40*/  ISETP.GT.AND P5, PT, R3.reuse, RZ, P1 ;  /* 0x000000ff0300720c */ /* 0x040fe20000fa4270 */
[-C--:B------:R-:W-:Y:S01]  /*7c50*/  FMUL R34, R34, R154.reuse ;  /* 0x0000009a22227220 */ /* 0x080fe20000400000 */
[----:B------:R-:W-:Y:S01]  /*7c60*/  ISETP.GT.AND P3, PT, R3, RZ, P0 ;  /* 0x000000ff0300720c */ /* 0x000fe20000764270 */
[----:B------:R-:W-:Y:S01]  /*7c70*/  FMUL R35, R35, R154 ;  /* 0x0000009a23237220 */ /* 0x000fe20000400000 */
[----:B------:R-:W-:Y:S01]  /*7c80*/  F2FP.F16.F32.PACK_AB R26, RZ, R26 ;  /* 0x0000001aff1a723e */ /* 0x000fe200000000ff */
[-C--:B------:R-:W-:Y:S01]  /*7c90*/  FMUL R36, R36, R154.reuse ;  /* 0x0000009a24247220 */ /* 0x080fe20000400000 */
[----:B------:R-:W-:Y:S01]  /*7ca0*/  F2FP.F16.F32.PACK_AB R27, RZ, R27 ;  /* 0x0000001bff1b723e */ /* 0x000fe200000000ff */
[----:B------:R-:W-:Y:S01]  /*7cb0*/  FMUL R37, R37, R154 ;  /* 0x0000009a25257220 */ /* 0x000fe20000400000 */
[----:B------:R-:W-:Y:S01]  /*7cc0*/  F2FP.F16.F32.PACK_AB R28, RZ, R28 ;  /* 0x0000001cff1c723e */ /* 0x000fe200000000ff */
[----:B------:R-:W-:Y:S01]  /*7cd0*/  @P2 STG.E.U16 desc[UR36][R6.64], R26 ;  /* 0x0000001a06002986 */ /* 0x000fe2000c101524 */
[----:B------:R-:W-:Y:S01]  /*7ce0*/  F2FP.F16.F32.PACK_AB R29, RZ, R29 ;  /* 0x0000001dff1d723e */ /* 0x000fe200000000ff */
[-C--:B------:R-:W-:Y:S01]  /*7cf0*/  FMUL R38, R38, R154.reuse ;  /* 0x0000009a26267220 */ /* 0x080fe20000400000 */
[----:B------:R-:W-:Y:S01]  /*7d00*/  ISETP.GT.AND P2, PT, R3, 0x8, P1 ;  /* 0x000000080300780c */ /* 0x000fe20000f44270 */
[----:B------:R-:W-:Y:S01]  /*7d10*/  @P4 STG.E.U16 desc[UR36][R6.64+0x2], R27 ;  /* 0x0000021b06004986 */ /* 0x000fe2000c101524 */
[----:B------:R-:W-:Y:S01]  /*7d20*/  ISETP.GT.AND P1, PT, R0, 0x10, PT ;  /* 0x000000100000780c */ /* 0x000fe20003f24270 */
[----:B------:R-:W-:Y:S01]  /*7d30*/  FMUL R39, R39, R154 ;  /* 0x0000009a27277220 */ /* 0x000fe20000400000 */
[----:B------:R-:W-:Y:S01]  /*7d40*/  F2FP.F16.F32.PACK_AB R30, RZ, R30 ;  /* 0x0000001eff1e723e */ /* 0x000fe200000000ff */
[----:B------:R-:W-:Y:S01]  /*7d50*/  @P5 STG.E.U16 desc[UR36][R4.64+0x10], R28 ;  /* 0x0000101c04005986 */ /* 0x000fe2000c101524 */
[C---:B------:R-:W-:Y:S01]  /*7d60*/  ISETP.GT.AND P4, PT, R3.reuse, RZ, P1 ;  /* 0x000000ff0300720c */ /* 0x040fe20000f84270 */
[-C--:B------:R-:W-:Y:S01]  /*7d70*/  FMUL R40, R40, R154.reuse ;  /* 0x0000009a28287220 */ /* 0x080fe20000400000 */
[----:B------:R-:W-:Y:S01]  /*7d80*/  F2FP.F16.F32.PACK_AB R31, RZ, R31 ;  /* 0x0000001fff1f723e */ /* 0x000fe200000000ff */
[----:B------:R-:W-:Y:S01]  /*7d90*/  @P3 STG.E.U16 desc[UR36][R4.64+0x12], R29 ;  /* 0x0000121d04003986 */ /* 0x000fe2000c101524 */
[----:B------:R-:W-:Y:S01]  /*7da0*/  ISETP.GT.AND P3, PT, R3, 0x8, P0 ;  /* 0x000000080300780c */ /* 0x000fe20000764270 */
[----:B------:R-:W-:Y:S01]  /*7db0*/  FMUL R41, R41, R154 ;  /* 0x0000009a29297220 */ /* 0x000fe20000400000 */
[----:B------:R-:W-:Y:S01]  /*7dc0*/  ISETP.GT.AND P0, PT, R0, 0x11, PT ;  /* 0x000000110000780c */ /* 0x000fe20003f04270 */
[----:B------:R-:W-:Y:S01]  /*7dd0*/  @P2 STG.E.U16 desc[UR36][R6.64+0x10], R30 ;  /* 0x0000101e06002986 */ /* 0x000fe2000c101524 */
[----:B------:R-:W-:Y:S01]  /*7de0*/  F2FP.F16.F32.PACK_AB R32, RZ, R32 ;  /* 0x00000020ff20723e */ /* 0x000fe200000000ff */
[-C--:B------:R-:W-:Y:S01]  /*7df0*/  FMUL R42, R42, R154.reuse ;  /* 0x0000009a2a2a7220 */ /* 0x080fe20000400000 */
[----:B------:R-:W-:Y:S01]  /*7e00*/  ISETP.GT.AND P5, PT, R3, RZ, P0 ;  /* 0x000000ff0300720c */ /* 0x000fe200007a4270 */
[-C--:B------:R-:W-:Y:S01]  /*7e10*/  FMUL R43, R43, R154.reuse ;  /* 0x0000009a2b2b7220 */ /* 0x080fe20000400000 */
[----:B------:R-:W-:Y:S01]  /*7e20*/  ISETP.GT.AND P2, PT, R3, 0x8, P1 ;  /* 0x000000080300780c */ /* 0x000fe20000f44270 */
[-C--:B------:R-:W-:Y:S01]  /*7e30*/  FMUL R44, R44, R154.reuse ;  /* 0x0000009a2c2c7220 */ /* 0x080fe20000400000 */
[----:B------:R-:W-:Y:S01]  /*7e40*/  ISETP.GT.AND P1, PT, R0, 0x18, PT ;  /* 0x000000180000780c */ /* 0x000fe20003f24270 */
[-C--:B------:R-:W-:Y:S01]  /*7e50*/  FMUL R45, R45, R154.reuse ;  /* 0x0000009a2d2d7220 */ /* 0x080fe20000400000 */
[----:B------:R-:W-:Y:S01]  /*7e60*/  F2FP.F16.F32.PACK_AB R33, RZ, R33 ;  /* 0x00000021ff21723e */ /* 0x000fe200000000ff */
[----:B------:R-:W-:Y:S01]  /*7e70*/  @P3 STG.E.U16 desc[UR36][R6.64+0x12], R31 ;  /* 0x0000121f06003986 */ /* 0x000fe2000c101524 */
[C---:B------:R-:W-:Y:S01]  /*7e80*/  ISETP.GT.AND P3, PT, R3.reuse, 0x8, P0 ;  /* 0x000000080300780c */ /* 0x040fe20000764270 */
[-C--:B------:R-:W-:Y:S01]  /*7e90*/  FMUL R46, R46, R154.reuse ;  /* 0x0000009a2e2e7220 */ /* 0x080fe20000400000 */
[----:B------:R-:W-:Y:S01]  /*7ea0*/  ISETP.GT.AND P0, PT, R0, 0x19, PT ;  /* 0x000000190000780c */ /* 0x000fe20003f04270 */
[----:B------:R-:W-:Y:S01]  /*7eb0*/  @P4 STG.E.U16 desc[UR36][R4.64+0x20], R32 ;  /* 0x0000202004004986 */ /* 0x000fe2000c101524 */
[----:B------:R-:W-:Y:S01]  /*7ec0*/  ISETP.GT.AND P4, PT, R3, RZ, P1 ;  /* 0x000000ff0300720c */ /* 0x000fe20000f84270 */
[----:B------:R-:W-:Y:S01]  /*7ed0*/  FMUL R47, R47, R154 ;  /* 0x0000009a2f2f7220 */ /* 0x000fe20000400000 */
[----:B------:R-:W-:Y:S01]  /*7ee0*/  F2FP.F16.F32.PACK_AB R34, RZ, R34 ;  /* 0x00000022ff22723e */ /* 0x000fe200000000ff */
[----:B------:R-:W-:Y:S01]  /*7ef0*/  @P5 STG.E.U16 desc[UR36][R4.64+0x22], R33 ;  /* 0x0000222104005986 */ /* 0x000fe2000c101524 */
[----:B------:R-:W-:Y:S01]  /*7f00*/  ISETP.GT.AND P5, PT, R3, RZ, P0 ;  /* 0x000000ff0300720c */ /* 0x000fe200007a4270 */
[----:B------:R-:W-:Y:S01]  /*7f10*/  FMUL R48, R48, R154 ;  /* 0x0000009a30307220 */ /* 0x000fe20000400000 */
[----:B------:R-:W-:Y:S01]  /*7f20*/  F2FP.F16.F32.PACK_AB R35, RZ, R35 ;  /* 0x00000023ff23723e */ /* 0x000fe200000000ff */
[----:B------:R-:W-:Y:S01]  /*7f30*/  @P2 STG.E.U16 desc[UR36][R6.64+0x20], R34 ;  /* 0x0000202206002986 */ /* 0x000fe2000c101524 */
[----:B------:R-:W-:Y:S01]  /*7f40*/  F2FP.F16.F32.PACK_AB R36, RZ, R36 ;  /* 0x00000024ff24723e */ /* 0x000fe200000000ff */
[-C--:B------:R-:W-:Y:S01]  /*7f50*/  FMUL R49, R49, R154.reuse ;  /* 0x0000009a31317220 */ /* 0x080fe20000400000 */
[C---:B------:R-:W-:Y:S01]  /*7f60*/  ISETP.GT.AND P2, PT, R3.reuse, 0x8, P1 ;  /* 0x000000080300780c */ /* 0x040fe20000f44270 */
[----:B------:R-:W-:Y:S01]  /*7f70*/  @P3 STG.E.U16 desc[UR36][R6.64+0x22], R35 ;  /* 0x0000222306003986 */ /* 0x000fe2000c101524 */
[----:B------:R-:W-:Y:S01]  /*7f80*/  ISETP.GT.AND P1, PT, R0, 0x20, PT ;  /* 0x000000200000780c */ /* 0x000fe20003f24270 */
[-C--:B------:R-:W-:Y:S01]  /*7f90*/  FMUL R50, R50, R154.reuse ;  /* 0x0000009a32327220 */ /* 0x080fe20000400000 */
[----:B------:R-:W-:Y:S01]  /*7fa0*/  F2FP.F16.F32.PACK_AB R37, RZ, R37 ;  /* 0x00000025ff25723e */ /* 0x000fe200000000ff */
[----:B------:R-:W-:Y:S01]  /*7fb0*/  @P4 STG.E.U16 desc[UR36][R4.64+0x30], R36 ;  /* 0x0000302404004986 */ /* 0x000fe2000c101524 */
[----:B------:R-:W-:Y:S01]  /*7fc0*/  ISETP.GT.AND P3, PT, R3, 0x8, P0 ;  /* 0x000000080300780c */ /* 0x000fe20000764270 */
[-C--:B------:R-:W-:Y:S01]  /*7fd0*/  FMUL R51, R51, R154.reuse ;  /* 0x0000009a33337220 */ /* 0x080fe20000400000 */
[----:B------:R-:W-:Y:S01]  /*7fe0*/  ISETP.GT.AND P0, PT, R0, 0x21, PT ;  /* 0x000000210000780c */ /* 0x000fe20003f04270 */
[----:B------:R-:W-:Y:S01]  /*7ff0*/  @P5 STG.E.U16 desc[UR36][R4.64+0x32], R37 ;  /* 0x0000322504005986 */ /* 0x000fe2000c101524 */
[----:B------:R-:W-:Y:S01]  /*8000*/  ISETP.GT.AND P4, PT, R3, RZ, P1 ;  /* 0x000000ff0300720c */ /* 0x000fe20000f84270 */
[----:B------:R-:W-:Y:S01]  /*8010*/  FMUL R52, R52, R154 ;  /* 0x0000009a34347220 */ /* 0x000fe20000400000 */
[----:B------:R-:W-:Y:S01]  /*8020*/  F2FP.F16.F32.PACK_AB R38, RZ, R38 ;  /* 0x00000026ff26723e */ /* 0x000fe200000000ff */
[-C--:B------:R-:W-:Y:S01]  /*8030*/  FMUL R53, R53, R154.reuse ;  /* 0x0000009a35357220 */ /* 0x080fe20000400000 */
        /* <DEDUP_REMOVED lines=325> */
[----:B------:R-:W-:Y:S01]  /*9490*/  FMUL R151, R151, R154 ;  /* 0x0000009a97977220 */ /* 0x000fe20000400000 */
[----:B------:R-:W-:Y:S01]  /*94a0*/  ISETP.GT.AND P2, PT, R3, 0x8, P1 ;  /* 0x000000080300780c */ /* 0x000fe20000f44270 */
[----:B------:R-:W-:Y:S01]  /*94b0*/  @P3 STG.E.U16 desc[UR36][R6.64+0x132], R103 ;  /* 0x0001326706003986 */ /* 0x000fe2000c101524 */
[----:B------:R-:W-:-:S02]  /*94c0*/  ISETP.GT.AND P1, PT, R0, 0xa8, PT ;  /* 0x000000a80000780c */ /* 0x000fc40003f24270 */
[----:B------:R-:W-:Y:S01]  /*94d0*/  F2FP.F16.F32.PACK_AB R105, RZ, R105 ;  /* 0x00000069ff69723e */ /* 0x000fe200000000ff */
[----:B------:R-:W-:Y:S01]  /*94e0*/  @P4 STG.E.U16 desc[UR36][R4.64+0x140], R104 ;  /* 0x0001406804004986 */ /* 0x000fe2000c101524 */
[C---:B------:R-:W-:Y:S02]  /*94f0*/  ISETP.GT.AND P3, PT, R3.reuse, 0x8, P0 ;  /* 0x000000080300780c */ /* 0x040fe40000764270 */
[----:B------:R-:W-:Y:S01]  /*9500*/  ISETP.GT.AND P0, PT, R0, 0xa9, PT ;  /* 0x000000a90000780c */ /* 0x000fe20003f04270 */
[----:B------:R-:W-:Y:S01]  /*9510*/  @P5 STG.E.U16 desc[UR36][R4.64+0x142], R105 ;  /* 0x0001426904005986 */ /* 0x000fe2000c101524 */
[C---:B------:R-:W-:Y:S02]  /*9520*/  ISETP.GT.AND P4, PT, R3.reuse, RZ, P1 ;  /* 0x000000ff0300720c */ /* 0x040fe40000f84270 */
[----:B------:R-:W-:Y:S02]  /*9530*/  F2FP.F16.F32.PACK_AB R106, RZ, R106 ;  /* 0x0000006aff6a723e */ /* 0x000fe400000000ff */
[----:B------:R-:W-:-:S02]  /*9540*/  ISETP.GT.AND P5, PT, R3, RZ, P0 ;  /* 0x000000ff0300720c */ /* 0x000fc400007a4270 */
[----:B------:R-:W-:Y:S01]  /*9550*/  F2FP.F16.F32.PACK_AB R107, RZ, R107 ;  /* 0x0000006bff6b723e */ /* 0x000fe200000000ff */
[----:B------:R-:W-:Y:S01]  /*9560*/  @P2 STG.E.U16 desc[UR36][R6.64+0x140], R106 ;  /* 0x0001406a06002986 */ /* 0x000fe2000c101524 */
[----:B------:R-:W-:Y:S02]  /*9570*/  F2FP.F16.F32.PACK_AB R108, RZ, R108 ;  /* 0x0000006cff6c723e */ /* 0x000fe400000000ff */
[C---:B------:R-:W-:Y:S01]  /*9580*/  ISETP.GT.AND P2, PT, R3.reuse, 0x8, P1 ;  /* 0x000000080300780c */ /* 0x040fe20000f44270 */
[----:B------:R-:W-:Y:S01]  /*9590*/  @P3 STG.E.U16 desc[UR36][R6.64+0x142], R107 ;  /* 0x0001426b06003986 */ /* 0x000fe2000c101524 */
[----:B------:R-:W-:Y:S02]  /*95a0*/  ISETP.GT.AND P1, PT, R0, 0xb0, PT ;  /* 0x000000b00000780c */ /* 0x000fe40003f24270 */
[----:B------:R-:W-:Y:S01]  /*95b0*/  F2FP.F16.F32.PACK_AB R109, RZ, R109 ;  /* 0x0000006dff6d723e */ /* 0x000fe200000000ff */
[----:B------:R-:W-:Y:S01]  /*95c0*/  @P4 STG.E.U16 desc[UR36][R4.64+0x150], R108 ;  /* 0x0001506c04004986 */ /* 0x000fe2000c101524 */
[----:B------:R-:W-:-:S02]  /*95d0*/  ISETP.GT.AND P3, PT, R3, 0x8, P0 ;  /* 0x000000080300780c */ /* 0x000fc40000764270 */
[----:B------:R-:W-:Y:S01]  /*95e0*/  ISETP.GT.AND P0, PT, R0, 0xb1, PT ;  /* 0x000000b10000780c */ /* 0x000fe20003f04270 */
[----:B------:R-:W-:Y:S01]  /*95f0*/  @P5 STG.E.U16 desc[UR36][R4.64+0x152], R109 ;  /* 0x0001526d04005986 */ /* 0x000fe2000c101524 */
[C---:B------:R-:W-:Y:S02]  /*9600*/  ISETP.GT.AND P4, PT, R3.reuse, RZ, P1 ;  /* 0x000000ff0300720c */ /* 0x040fe40000f84270 */
[----:B------:R-:W-:Y:S02]  /*9610*/  F2FP.F16.F32.PACK_AB R110, RZ, R110 ;  /* 0x0000006eff6e723e */ /* 0x000fe400000000ff */
[----:B------:R-:W-:Y:S02]  /*9620*/  ISETP.GT.AND P5, PT, R3, RZ, P0 ;  /* 0x000000ff0300720c */ /* 0x000fe400007a4270 */
[----:B------:R-:W-:Y:S01]  /*9630*/  F2FP.F16.F32.PACK_AB R111, RZ, R111 ;  /* 0x0000006fff6f723e */ /* 0x000fe200000000ff */
[----:B------:R-:W-:Y:S01]  /*9640*/  @P2 STG.E.U16 desc[UR36][R6.64+0x150], R110 ;  /* 0x0001506e06002986 */ /* 0x000fe2000c101524 */
[----:B------:R-:W-:-:S02]  /*9650*/  F2FP.F16.F32.PACK_AB R112, RZ, R112 ;  /* 0x00000070ff70723e */ /* 0x000fc400000000ff */
[C---:B------:R-:W-:Y:S01]  /*9660*/  ISETP.GT.AND P2, PT, R3.reuse, 0x8, P1 ;  /* 0x000000080300780c */ /* 0x040fe20000f44270 */
[----:B------:R-:W-:Y:S01]  /*9670*/  @P3 STG.E.U16 desc[UR36][R6.64+0x152], R111 ;  /* 0x0001526f06003986 */ /* 0x000fe2000c101524 */
[C---:B------:R-:W-:Y:S02]  /*9680*/  ISETP.GT.AND P1, PT, R0.reuse, 0xb8, PT ;  /* 0x000000b80000780c */ /* 0x040fe40003f24270 */
[----:B------:R-:W-:Y:S01]  /*9690*/  F2FP.F16.F32.PACK_AB R113, RZ, R113 ;  /* 0x00000071ff71723e */ /* 0x000fe200000000ff */
[----:B------:R-:W-:Y:S01]  /*96a0*/  @P4 STG.E.U16 desc[UR36][R4.64+0x160], R112 ;  /* 0x0001607004004986 */ /* 0x000fe2000c101524 */
[C---:B------:R-:W-:Y:S02]  /*96b0*/  ISETP.GT.AND P3, PT, R3.reuse, 0x8, P0 ;  /* 0x000000080300780c */ /* 0x040fe40000764270 */
[----:B------:R-:W-:Y:S01]  /*96c0*/  ISETP.GT.AND P0, PT, R0, 0xb9, PT ;  /* 0x000000b90000780c */ /* 0x000fe20003f04270 */
[----:B------:R-:W-:Y:S01]  /*96d0*/  @P5 STG.E.U16 desc[UR36][R4.64+0x162], R113 ;  /* 0x0001627104005986 */ /* 0x000fe2000c101524 */
[----:B------:R-:W-:-:S02]  /*96e0*/  ISETP.GT.AND P4, PT, R3, RZ, P1 ;  /* 0x000000ff0300720c */ /* 0x000fc40000f84270 */
[----:B------:R-:W-:Y:S02]  /*96f0*/  F2FP.F16.F32.PACK_AB R114, RZ, R114 ;  /* 0x00000072ff72723e */ /* 0x000fe400000000ff */
[C---:B------:R-:W-:Y:S02]  /*9700*/  ISETP.GT.AND P5, PT, R3.reuse, RZ, P0 ;  /* 0x000000ff0300720c */ /* 0x040fe400007a4270 */
[----:B------:R-:W-:Y:S01]  /*9710*/  F2FP.F16.F32.PACK_AB R115, RZ, R115 ;  /* 0x00000073ff73723e */ /* 0x000fe200000000ff */
[----:B------:R-:W-:Y:S01]  /*9720*/  @P2 STG.E.U16 desc[UR36][R6.64+0x160], R114 ;  /* 0x0001607206002986 */ /* 0x000fe2000c101524 */
[----:B------:R-:W-:Y:S02]  /*9730*/  F2FP.F16.F32.PACK_AB R116, RZ, R116 ;  /* 0x00000074ff74723e */ /* 0x000fe400000000ff */
        /* <DEDUP_REMOVED lines=65> */
[----:B------:R-:W-:Y:S02]  /*9b50*/  ISETP.GT.AND P5, PT, R3, RZ, P0 ;  /* 0x000000ff0300720c */ /* 0x000fe400007a4270 */
[----:B------:R-:W-:Y:S02]  /*9b60*/  F2FP.F16.F32.PACK_AB R134, RZ, R134 ;  /* 0x00000086ff86723e */ /* 0x000fe400000000ff */
[----:B------:R-:W-:Y:S02]  /*9b70*/  F2FP.F16.F32.PACK_AB R135, RZ, R135 ;  /* 0x00000087ff87723e */ /* 0x000fe400000000ff */
[----:B------:R-:W-:Y:S01]  /*9b80*/  F2FP.F16.F32.PACK_AB R136, RZ, R136 ;  /* 0x00000088ff88723e */ /* 0x000fe200000000ff */
[----:B------:R-:W-:Y:S01]  /*9b90*/  @P2 STG.E.U16 desc[UR36][R6.64+0x1b0], R134 ;  /* 0x0001b08606002986 */ /* 0x000fe2000c101524 */
[----:B------:R-:W-:-:S02]  /*9ba0*/  F2FP.F16.F32.PACK_AB R137, RZ, R137 ;  /* 0x00000089ff89723e */ /* 0x000fc400000000ff */
[C---:B------:R-:W-:Y:S01]  /*9bb0*/  ISETP.GT.AND P1, PT, R3.reuse, 0x8, P1 ;  /* 0x000000080300780c */ /* 0x040fe20000f24270 */
[----:B------:R-:W-:Y:S01]  /*9bc0*/  @P3 STG.E.U16 desc[UR36][R6.64+0x1b2], R135 ;  /* 0x0001b28706003986 */ /* 0x000fe2000c101524 */
[C---:B------:R-:W-:Y:S02]  /*9bd0*/  ISETP.GT.AND P2, PT, R3.reuse, 0x8, P0 ;  /* 0x000000080300780c */ /* 0x040fe40000744270 */
[C---:B------:R-:W-:Y:S01]  /*9be0*/  ISETP.GT.AND P0, PT, R0.reuse, 0xe9, PT ;  /* 0x000000e90000780c */ /* 0x040fe20003f04270 */
[----:B------:R-:W-:Y:S01]  /*9bf0*/  @P4 STG.E.U16 desc[UR36][R4.64+0x1c0], R136 ;  /* 0x0001c08804004986 */ /* 0x000fe2000c101524 */
[----:B------:R-:W-:Y:S02]  /*9c00*/  ISETP.GT.AND P4, PT, R0, 0xe8, PT ;  /* 0x000000e80000780c */ /* 0x000fe40003f84270 */
[----:B------:R-:W-:Y:S01]  /*9c10*/  F2FP.F16.F32.PACK_AB R138, RZ, R138 ;  /* 0x0000008aff8a723e */ /* 0x000fe200000000ff */
[----:B------:R-:W-:Y:S01]  /*9c20*/  @P5 STG.E.U16 desc[UR36][R4.64+0x1c2], R137 ;  /* 0x0001c28904005986 */ /* 0x000fe2000c101524 */
[----:B------:R-:W-:-:S02]  /*9c30*/  ISETP.GT.AND P5, PT, R3, RZ, P4 ;  /* 0x000000ff0300720c */ /* 0x000fc400027a4270 */
[----:B------:R-:W-:Y:S01]  /*9c40*/  F2FP.F16.F32.PACK_AB R139, RZ, R139 ;  /* 0x0000008bff8b723e */ /* 0x000fe200000000ff */
[----:B------:R-:W-:Y:S01]  /*9c50*/  @P1 STG.E.U16 desc[UR36][R6.64+0x1c0], R138 ;  /* 0x0001c08a06001986 */ /* 0x000fe2000c101524 */
[----:B------:R-:W-:Y:S02]  /*9c60*/  F2FP.F16.F32.PACK_AB R140, RZ, R140 ;  /* 0x0000008cff8c723e */ /* 0x000fe400000000ff */
[C---:B------:R-:W-:Y:S01]  /*9c70*/  ISETP.GT.AND P3, PT, R3.reuse, RZ, P0 ;  /* 0x000000ff0300720c */ /* 0x040fe20000764270 */
[----:B------:R-:W-:Y:S01]  /*9c80*/  @P2 STG.E.U16 desc[UR36][R6.64+0x1c2], R139 ;  /* 0x0001c28b06002986 */ /* 0x000fe2000c101524 */
[C---:B------:R-:W-:Y:S02]  /*9c90*/  ISETP.GT.AND P4, PT, R3.reuse, 0x8, P4 ;  /* 0x000000080300780c */ /* 0x040fe40002784270 */
[----:B------:R-:W-:Y:S02]  /*9ca0*/  F2FP.F16.F32.PACK_AB R141, RZ, R141 ;  /* 0x0000008dff8d723e */ /* 0x000fe400000000ff */
[----:B------:R-:W-:Y:S01]  /*9cb0*/  F2FP.F16.F32.PACK_AB R142, RZ, R142 ;  /* 0x0000008eff8e723e */ /* 0x000fe200000000ff */
[----:B------:R-:W-:Y:S01]  /*9cc0*/  @P5 STG.E.U16 desc[UR36][R4.64+0x1d0], R140 ;  /* 0x0001d08c04005986 */ /* 0x000fe2000c101524 */
[----:B------:R-:W-:-:S02]  /*9cd0*/  ISETP.GT.AND P5, PT, R3, 0x8, P0 ;  /* 0x000000080300780c */ /* 0x000fc400007a4270 */
[----:B------:R-:W-:Y:S02]  /*9ce0*/  F2FP.F16.F32.PACK_AB R143, RZ, R143 ;  /* 0x0000008fff8f723e */ /* 0x000fe400000000ff */
[C---:B------:R-:W-:Y:S01]  /*9cf0*/  ISETP.GT.AND P0, PT, R0.reuse, 0xf1, PT ;  /* 0x000000f10000780c */ /* 0x040fe20003f04270 */
[----:B------:R-:W-:Y:S01]  /*9d00*/  @P3 STG.E.U16 desc[UR36][R4.64+0x1d2], R141 ;  /* 0x0001d28d04003986 */ /* 0x000fe2000c101524 */
[----:B------:R-:W-:Y:S02]  /*9d10*/  ISETP.GT.AND P3, PT, R0, 0xf0, PT ;  /* 0x000000f00000780c */ /* 0x000fe40003f64270 */
[----:B------:R-:W-:Y:S01]  /*9d20*/  F2FP.F16.F32.PACK_AB R144, RZ, R144 ;  /* 0x00000090ff90723e */ /* 0x000fe200000000ff */
[----:B------:R-:W-:Y:S01]  /*9d30*/  @P4 STG.E.U16 desc[UR36][R6.64+0x1d0], R142 ;  /* 0x0001d08e06004986 */ /* 0x000fe2000c101524 */
[C---:B------:R-:W-:Y:S02]  /*9d40*/  ISETP.GT.AND P4, PT, R3.reuse, RZ, P3 ;  /* 0x000000ff0300720c */ /* 0x040fe40001f84270 */
[C---:B------:R-:W-:Y:S01]  /*9d50*/  ISETP.GT.AND P3, PT, R3.reuse, 0x8, P3 ;  /* 0x000000080300780c */ /* 0x040fe20001f64270 */
[----:B------:R-:W-:Y:S01]  /*9d60*/  @P5 STG.E.U16 desc[UR36][R6.64+0x1d2], R143 ;  /* 0x0001d28f06005986 */ /* 0x000fe2000c101524 */
[----:B------:R-:W-:-:S02]  /*9d70*/  ISETP.GT.AND P5, PT, R3, RZ, P0 ;  /* 0x000000ff0300720c */ /* 0x000fc400007a4270 */
[----:B------:R-:W-:Y:S02]  /*9d80*/  F2FP.F16.F32.PACK_AB R145, RZ, R145 ;  /* 0x00000091ff91723e */ /* 0x000fe400000000ff */
[C---:B------:R-:W-:Y:S02]  /*9d90*/  ISETP.GT.AND P0, PT, R3.reuse, 0x8, P0 ;  /* 0x000000080300780c */ /* 0x040fe40000704270 */
[C---:B------:R-:W-:Y:S02]  /*9da0*/  ISETP.GT.AND P1, PT, R0.reuse, 0xf9, PT ;  /* 0x000000f90000780c */ /* 0x040fe40003f24270 */
[----:B------:R-:W-:Y:S01]  /*9db0*/  ISETP.GT.AND P2, PT, R0, 0xf8, PT ;  /* 0x000000f80000780c */ /* 0x000fe20003f44270 */
[----:B------:R-:W-:Y:S01]  /*9dc0*/  @P4 STG.E.U16 desc[UR36][R4.64+0x1e0], R144 ;  /* 0x0001e09004004986 */ /* 0x000fe2000c101524 */
[C---:B------:R-:W-:Y:S01]  /*9dd0*/  ISETP.GT.AND P4, PT, R3.reuse, RZ, P1 ;  /* 0x000000ff0300720c */ /* 0x040fe20000f84270 */
[----:B------:R-:W-:Y:S01]  /*9de0*/  @P3 IMAD.MOV.U32 R2, RZ, RZ, R6 ;  /* 0x000000ffff023224 */ /* 0x000fe200078e0006 */
[C---:B------:R-:W-:Y:S01]  /*9df0*/  ISETP.GT.AND P1, PT, R3.reuse, 0x8, P1 ;  /* 0x000000080300780c */ /* 0x040fe20000f24270 */
[----:B------:R-:W-:Y:S01]  /*9e00*/  @P5 STG.E.U16 desc[UR36][R4.64+0x1e2], R145 ;  /* 0x0001e29104005986 */ /* 0x000fe2000c101524 */
[----:B------:R-:W-:-:S02]  /*9e10*/  ISETP.GT.AND P5, PT, R3, RZ, P2 ;  /* 0x000000ff0300720c */ /* 0x000fc400017a4270 */
[----:B------:R-:W-:Y:S01]  /*9e20*/  ISETP.GT.AND P2, PT, R3, 0x8, P2 ;  /* 0x000000080300780c */ /* 0x000fe20001744270 */
[----:B------:R-:W-:Y:S01]  /*9e30*/  @P3 IMAD.MOV.U32 R3, RZ, RZ, R7 ;  /* 0x000000ffff033224 */ /* 0x000fe200078e0007 */
[----:B------:R-:W-:Y:S02]  /*9e40*/  F2FP.F16.F32.PACK_AB R146, RZ, R146 ;  /* 0x00000092ff92723e */ /* 0x000fe400000000ff */
[----:B------:R-:W-:Y:S02]  /*9e50*/  F2FP.F16.F32.PACK_AB R147, RZ, R147 ;  /* 0x00000093ff93723e */ /* 0x000fe400000000ff */
[----:B------:R-:W-:Y:S01]  /*9e60*/  F2FP.F16.F32.PACK_AB R148, RZ, R148 ;  /* 0x00000094ff94723e */ /* 0x000fe200000000ff */
[----:B------:R0:W-:Y:S01]  /*9e70*/  @P3 STG.E.U16 desc[UR36][R2.64+0x1e0], R146 ;  /* 0x0001e09202003986 */ /* 0x0001e2000c101524 */
[----:B------:R-:W-:Y:S02]  /*9e80*/  F2FP.F16.F32.PACK_AB R149, RZ, R149 ;  /* 0x00000095ff95723e */ /* 0x000fe400000000ff */
[----:B------:R-:W-:-:S02]  /*9e90*/  F2FP.F16.F32.PACK_AB R150, RZ, R150 ;  /* 0x00000096ff96723e */ /* 0x000fc400000000ff */
[----:B------:R-:W-:Y:S01]  /*9ea0*/  F2FP.F16.F32.PACK_AB R151, RZ, R151 ;  /* 0x00000097ff97723e */ /* 0x000fe200000000ff */
[----:B0-----:R-:W-:Y:S02]  /*9eb0*/  @P0 IMAD.MOV.U32 R2, RZ, RZ, R6 ;  /* 0x000000ffff020224 */ /* 0x001fe400078e0006 */
[----:B------:R-:W-:-:S05]  /*9ec0*/  @P0 IMAD.MOV.U32 R3, RZ, RZ, R7 ;  /* 0x000000ffff030224 */ /* 0x000fca00078e0007 */
[----:B------:R0:W-:Y:S02]  /*9ed0*/  @P0 STG.E.U16 desc[UR36][R2.64+0x1e2], R147 ;  /* 0x0001e29302000986 */ /* 0x0001e4000c101524 */
[----:B0-----:R-:W-:Y:S02]  /*9ee0*/  @P5 IMAD.MOV.U32 R2, RZ, RZ, R4 ;  /* 0x000000ffff025224 */ /* 0x001fe400078e0004 */
[----:B------:R-:W-:-:S05]  /*9ef0*/  @P5 IMAD.MOV.U32 R3, RZ, RZ, R5 ;  /* 0x000000ffff035224 */ /* 0x000fca00078e0005 */
[----:B------:R0:W-:Y:S04]  /*9f00*/  @P5 STG.E.U16 desc[UR36][R2.64+0x1f0], R148 ;  /* 0x0001f09402005986 */ /* 0x0001e8000c101524 */
[----:B------:R1:W-:Y:S01]  /*9f10*/  @P4 STG.E.U16 desc[UR36][R4.64+0x1f2], R149 ;  /* 0x0001f29504004986 */ /* 0x0003e2000c101524 */
[----:B0-----:R-:W-:Y:S02]  /*9f20*/  @P2 IMAD.MOV.U32 R2, RZ, RZ, R6 ;  /* 0x000000ffff022224 */ /* 0x001fe400078e0006 */
[----:B------:R-:W-:-:S05]  /*9f30*/  @P2 IMAD.MOV.U32 R3, RZ, RZ, R7 ;  /* 0x000000ffff032224 */ /* 0x000fca00078e0007 */
[----:B------:R1:W-:Y:S04]  /*9f40*/  @P2 STG.E.U16 desc[UR36][R2.64+0x1f0], R150 ;  /* 0x0001f09602002986 */ /* 0x0003e8000c101524 */
[----:B------:R1:W-:Y:S02]  /*9f50*/  @P1 STG.E.U16 desc[UR36][R6.64+0x1f2], R151 ;  /* 0x0001f29706001986 */ /* 0x0003e4000c101524 */
.L_x_290:
[----:B------:R-:W-:Y:S05]  /*9f60*/  BSYNC B0 ;  /* 0x0000000000007941 */ /* 0x000fea0003800000 */
.L_x_36:
[----:B01----:R-:W2:Y:S01]  /*9f70*/  LDL.64 R2, [R1] ;  /* 0x0000000001027983 */ /* 0x003ea20000100a00 */
[----:B------:R-:W-:Y:S01]  /*9f80*/  ULDC.64 UR4, c[0x0][0x650] ;  /* 0x0001940000047ab9 */ /* 0x000fe20000000a00 */
[----:B------:R0:W-:Y:S01]  /*9f90*/  SYNCS.ARRIVE.TRANS64.A1T0 RZ, [R162+UR45], RZ ;  /* 0x000000ffa2ff79a7 */ /* 0x0001e2000810002d */
[----:B------:R-:W-:Y:S01]  /*9fa0*/  PRMT R0, RZ, 0x7610, R0 ;  /* 0x00007610ff007816 */ /* 0x000fe20000000000 */
[----:B-----5:R-:W-:Y:S02]  /*9fb0*/  IMAD.MOV.U32 R19, RZ, RZ, -0x1 ;  /* 0xffffffffff137424 */ /* 0x020fe400078e00ff */
[----:B------:R-:W-:Y:S01]  /*9fc0*/  IMAD.MOV.U32 R22, RZ, RZ, -0x1 ;  /* 0xffffffffff167424 */ /* 0x000fe200078e00ff */
[----:B--2---:R-:W-:-:S04]  /*9fd0*/  LEA R18, P0, R2, R18, 0x1 ;  /* 0x0000001202127211 */ /* 0x004fc800078008ff */
[----:B------:R-:W-:Y:S01]  /*9fe0*/  LEA.HI.X R17, R2, R17, R23, 0x1, P0 ;  /* 0x0000001102117211 */ /* 0x000fe200000f0c17 */
[----:B------:R-:W-:Y:S01]  /*9ff0*/  IMAD.MOV.U32 R2, RZ, RZ, -0x1 ;  /* 0xffffffffff027424 */ /* 0x000fe200078e00ff */
[----:B------:R-:W-:-:S04]  /*a000*/  ISETP.GE.U32.AND P0, PT, R18, UR4, PT ;  /* 0x0000000412007c0c */ /* 0x000fc8000bf06070 */
[----:B------:R-:W-:-:S13]  /*a010*/  ISETP.GE.U32.AND.EX P0, PT, R17, UR5, PT, P0 ;  /* 0x0000000511007c0c */ /* 0x000fda000bf06100 */
[----:B0-----:R-:W-:Y:S05]  /*a020*/  @P0 BRA `(.L_x_291) ;  /* 0x0000000400700947 */ /* 0x001fea0003800000 */
[----:B------:R-:W0:Y:S01]  /*a030*/  S2R R10, SR_CTAID.X ;  /* 0x00000000000a7919 */ /* 0x000e220000002500 */
[----:B------:R-:W1:Y:S01]  /*a040*/  LDC.64 R8, c[0x0][0x628] ;  /* 0x00018a00ff087b82 */ /* 0x000e620000000a00 */
[----:B------:R-:W-:Y:S01]  /*a050*/  ULDC UR4, c[0x0][0x150] ;  /* 0x0000540000047ab9 */ /* 0x000fe20000000800 */
[----:B---34-:R-:W-:Y:S01]  /*a060*/  IMAD.MOV.U32 R6, RZ, RZ, R18 ;  /* 0x000000ffff067224 */ /* 0x018fe200078e0012 */
[----:B------:R-:W2:Y:S01]  /*a070*/  S2R R20, SR_CTAID.Y ;  /* 0x0000000000147919 */ /* 0x000ea20000002600 */
[----:B------:R-:W-:-:S04]  /*a080*/  IMAD.MOV.U32 R7, RZ, RZ, R17 ;  /* 0x000000ffff077224 */ /* 0x000fc800078e0011 */
[----:B------:R-:W3:Y:S08]  /*a090*/  LDC R15, c[0x0][0x144] ;  /* 0x00005100ff0f7b82 */ /* 0x000ef00000000800 */
[----:B------:R-:W4:Y:S08]  /*a0a0*/  LDC R0, c[0x0][0x630] ;  /* 0x00018c00ff007b82 */ /* 0x000f300000000800 */
[----:B------:R-:W2:Y:S01]  /*a0b0*/  LDC.64 R12, c[0x0][0x620] ;  /* 0x00018800ff0c7b82 */ /* 0x000ea20000000a00 */
[----:B-1----:R-:W-:-:S04]  /*a0c0*/  ISETP.NE.U32.AND P0, PT, R8, RZ, PT ;  /* 0x000000ff0800720c */ /* 0x002fc80003f05070 */
[----:B------:R-:W-:Y:S02]  /*a0d0*/  ISETP.NE.AND.EX P0, PT, R9, RZ, PT, P0 ;  /* 0x000000ff0900720c */ /* 0x000fe40003f05300 */
[----:B0-----:R-:W-:-:S05]  /*a0e0*/  I2FP.F32.U32 R2, R10 ;  /* 0x0000000a00027245 */ /* 0x001fca0000201000 */
[----:B------:R-:W-:-:S04]  /*a0f0*/  FMUL R2, R2, UR4 ;  /* 0x0000000402027c20 */ /* 0x000fc80008400000 */
[----:B------:R0:W1:Y:S02]  /*a100*/  F2I.U32.TRUNC.NTZ R14, R2 ;  /* 0x00000002000e7305 */ /* 0x000064000020f000 */
[----:B---34-:R-:W-:Y:S05]  /*a110*/  @!P0 BRA `(.L_x_292) ;  /* 0x0000000000288947 */ /* 0x018fea0003800000 */
[----:B------:R-:W3:Y:S02]  /*a120*/  LDC R3, c[0x0][0x634] ;  /* 0x00018d00ff037b82 */ /* 0x000ee40000000800 */
[----:B---3--:R-:W-:-:S05]  /*a130*/  IADD3 R7, P0, R18, R3, RZ ;  /* 0x0000000312077210 */ /* 0x008fca0007f1e0ff */
[----:B------:R-:W-:-:S04]  /*a140*/  IMAD.X R11, RZ, RZ, R17, P0 ;  /* 0x000000ffff0b7224 */ /* 0x000fc800000e0611 */
[----:B0-----:R-:W-:-:S04]  /*a150*/  IMAD.WIDE.U32 R2, R11, R8, RZ ;  /* 0x000000080b027225 */ /* 0x001fc800078e00ff */
[----:B------:R-:W-:-:S04]  /*a160*/  IMAD.WIDE.U32 R4, P0, R7, R9, R2 ;  /* 0x0000000907047225 */ /* 0x000fc80007800002 */
[----:B------:R-:W-:-:S04]  /*a170*/  IMAD.WIDE.U32 R2, R7, R8, RZ ;  /* 0x0000000807027225 */ /* 0x000fc800078e00ff */
[----:B------:R-:W-:Y:S01]  /*a180*/  IMAD.X R7, RZ, RZ, RZ, P0 ;  /* 0x000000ffff077224 */ /* 0x000fe200000e06ff */
[----:B------:R-:W-:Y:S01]  /*a190*/  IADD3 RZ, P0, R3, R4, RZ ;  /* 0x0000000403ff7210 */ /* 0x000fe20007f1e0ff */
[----:B------:R-:W-:-:S04]  /*a1a0*/  IMAD.MOV.U32 R6, RZ, RZ, R5 ;  /* 0x000000ffff067224 */ /* 0x000fc800078e0005 */
[----:B------:R-:W-:-:S08]  /*a1b0*/  IMAD.WIDE.U32.X R6, R11, R9, R6, P0 ;  /* 0x000000090b067225 */ /* 0x000fd000000e0406 */
.L_x_292:
[----:B------:R-:W3:Y:S01]  /*a1c0*/  LDC.64 R26, c[0x0][0x640] ;  /* 0x00019000ff1a7b82 */ /* 0x000ee20000000a00 */
[-C--:B------:R-:W-:Y:S01]  /*a1d0*/  SHF.R.U64 R11, R6, R0.reuse, R7 ;  /* 0x00000000060b7219 */ /* 0x080fe20000001207 */
[----:B------:R-:W-:Y:S01]  /*a1e0*/  IMAD.MOV.U32 R19, RZ, RZ, R17 ;  /* 0x000000ffff137224 */ /* 0x000fe200078e0011 */
[----:B------:R-:W-:Y:S01]  /*a1f0*/  SHF.R.U32.HI R0, RZ, R0, R7 ;  /* 0x00000000ff007219 */ /* 0x000fe20000011607 */
[----:B-1----:R-:W-:Y:S01]  /*a200*/  IMAD.MOV R14, RZ, RZ, -R14 ;  /* 0x000000ffff0e7224 */ /* 0x002fe200078e0a0e */
[----:B------:R-:W-:Y:S01]  /*a210*/  IADD3 R5, P0, RZ, -R11, RZ ;  /* 0x8000000bff057210 */ /* 0x000fe20007f1e0ff */
[----:B------:R-:W-:Y:S01]  /*a220*/  ULDC UR4, c[0x0][0x154] ;  /* 0x0000550000047ab9 */ /* 0x000fe20000000800 */
[----:B------:R-:W-:Y:S01]  /*a230*/  IMAD.MOV.U32 R7, RZ, RZ, 0x1 ;  /* 0x00000001ff077424 */ /* 0x000fe200078e00ff */
[----:B------:R-:W1:Y:S01]  /*a240*/  LDC R4, c[0x0][0x618] ;  /* 0x00018600ff047b82 */ /* 0x000e620000000800 */
[----:B------:R-:W-:Y:S02]  /*a250*/  IMAD R22, R15, R14, R10 ;  /* 0x0000000e0f167224 */ /* 0x000fe400078e020a */
[----:B------:R-:W-:-:S04]  /*a260*/  IMAD.X R3, RZ, RZ, ~R0, P0 ;  /* 0x000000ffff037224 */ /* 0x000fc800000e0e00 */
[-C--:B--2---:R-:W-:Y:S01]  /*a270*/  IMAD R0, R3, R12.reuse, RZ ;  /* 0x0000000c03007224 */ /* 0x084fe200078e02ff */
[----:B------:R-:W2:Y:S01]  /*a280*/  LDC R6, c[0x0][0x608] ;  /* 0x00018200ff067b82 */ /* 0x000ea20000000800 */
[----:B0-----:R-:W-:-:S04]  /*a290*/  IMAD.WIDE.U32 R2, R5, R12, R18 ;  /* 0x0000000c05027225 */ /* 0x001fc800078e0012 */
[----:B------:R-:W-:Y:S01]  /*a2a0*/  IMAD R5, R5, R13, R0 ;  /* 0x0000000d05057224 */ /* 0x000fe200078e0200 */
[----:B------:R-:W-:Y:S02]  /*a2b0*/  I2FP.F32.U32 R0, R20 ;  /* 0x0000001400007245 */ /* 0x000fe40000201000 */
[----:B------:R-:W0:Y:S01]  /*a2c0*/  LDC R24, c[0x0][0x658] ;  /* 0x00019600ff187b82 */ /* 0x000e220000000800 */
[----:B------:R-:W-:Y:S01]  /*a2d0*/  IMAD.IADD R3, R3, 0x1, R5 ;  /* 0x0000000103037824 */ /* 0x000fe200078e0205 */
[----:B---3--:R-:W-:Y:S01]  /*a2e0*/  ISETP.NE.U32.AND P0, PT, R26, RZ, PT ;  /* 0x000000ff1a00720c */ /* 0x008fe20003f05070 */
[----:B------:R-:W-:Y:S01]  /*a2f0*/  FMUL R0, R0, UR4 ;  /* 0x0000000400007c20 */ /* 0x000fe20008400000 */
[----:B------:R-:W-:Y:S02]  /*a300*/  IMAD.MOV.U32 R5, RZ, RZ, -0x1 ;  /* 0xffffffffff057424 */ /* 0x000fe400078e00ff */
[----:B------:R-:W-:Y:S01]  /*a310*/  ISETP.NE.AND.EX P0, PT, R27, RZ, PT, P0 ;  /* 0x000000ff1b00720c */ /* 0x000fe20003f05300 */
[----:B------:R3:W4:Y:S01]  /*a320*/  F2I.U32.TRUNC.NTZ R12, R0 ;  /* 0x00000000000c7305 */ /* 0x000722000020f000 */
[----:B------:R-:W3:Y:S01]  /*a330*/  LDC R15, c[0x0][0x148] ;  /* 0x00005200ff0f7b82 */ /* 0x000ee20000000800 */
[----:B-1----:R-:W-:-:S02]  /*a340*/  SHF.R.U64 R10, R2, R4, R3 ;  /* 0x00000004020a7219 */ /* 0x002fc40000001203 */
[----:B------:R-:W-:-:S05]  /*a350*/  SHF.R.U32.HI R3, RZ, R4, R3 ;  /* 0x00000004ff037219 */ /* 0x000fca0000011603 */
[----:B------:R-:W1:Y:S01]  /*a360*/  LDC R14, c[0x0][0x600] ;  /* 0x00018000ff0e7b82 */ /* 0x000e620000000800 */
[-CC-:B--2---:R-:W-:Y:S02]  /*a370*/  SHF.R.U64 R8, R10, R6.reuse, R3.reuse ;  /* 0x000000060a087219 */ /* 0x184fe40000001203 */
[----:B------:R-:W-:-:S05]  /*a380*/  SHF.R.U32.HI R3, RZ, R6, R3 ;  /* 0x00000006ff037219 */ /* 0x000fca0000011603 */
[----:B------:R-:W2:Y:S01]  /*a390*/  LDC R21, c[0x0][0x648] ;  /* 0x00019200ff157b82 */ /* 0x000ea20000000800 */
[-CC-:B0-----:R-:W-:Y:S02]  /*a3a0*/  SHF.R.U64 R13, R8, R24.reuse, R3.reuse ;  /* 0x00000018080d7219 */ /* 0x181fe40000001203 */
[-C--:B------:R-:W-:Y:S02]  /*a3b0*/  SHF.L.U32 R5, R5, R24.reuse, RZ ;  /* 0x0000001805057219 */ /* 0x080fe400000006ff */
[-C--:B------:R-:W-:Y:S01]  /*a3c0*/  SHF.R.U32.HI R3, RZ, R24.reuse, R3 ;  /* 0x00000018ff037219 */ /* 0x080fe20000011603 */
[----:B------:R-:W-:Y:S01]  /*a3d0*/  IMAD.MOV.U32 R2, RZ, RZ, R13 ;  /* 0x000000ffff027224 */ /* 0x000fe200078e000d */
[----:B------:R-:W-:Y:S01]  /*a3e0*/  SHF.L.U32 R24, R7, R24, RZ ;  /* 0x0000001807187219 */ /* 0x000fe200000006ff */
[----:B------:R-:W0:Y:S01]  /*a3f0*/  LDC R25, c[0x0][0x638] ;  /* 0x00018e00ff197b82 */ /* 0x000e220000000800 */
[----:B------:R-:W-:-:S07]  /*a400*/  LOP3.LUT R19, RZ, R5, RZ, 0x33, !PT ;  /* 0x00000005ff137212 */ /* 0x000fce00078e33ff */
[----:B------:R-:W0:Y:S01]  /*a410*/  LDC R28, c[0x0][0x610] ;  /* 0x00018400ff1c7b82 */ /* 0x000e220000000800 */
[----:B----4-:R-:W-:Y:S05]  /*a420*/  @!P0 BRA `(.L_x_293) ;  /* 0x0000000000288947 */ /* 0x010fea0003800000 */
[----:B---3--:R-:W3:Y:S02]  /*a430*/  LDC R0, c[0x0][0x64c] ;  /* 0x00019300ff007b82 */ /* 0x008ee40000000800 */
[----:B---3--:R-:W-:-:S05]  /*a440*/  IADD3 R7, P0, R13, R0, RZ ;  /* 0x000000000d077210 */ /* 0x008fca0007f1e0ff */
        /* <DEDUP_REMOVED lines=8> */
.L_x_293:
[----:B------:R-:W4:Y:S01]  /*a4d0*/  LDC R4, c[0x0][0x65c] ;  /* 0x00019700ff047b82 */ /* 0x000f220000000800 */
[----:B--23--:R-:W-:Y:S01]  /*a4e0*/  SHF.R.U64 R0, R2, R21, R3 ;  /* 0x0000001502007219 */ /* 0x00cfe20000001203 */
[----:B-1----:R-:W-:Y:S01]  /*a4f0*/  VIADD R3, R14, 0xffffffff ;  /* 0xffffffff0e037836 */ /* 0x002fe20000000000 */
[----:B------:R-:W-:Y:S01]  /*a500*/  LOP3.LUT R19, R8, R19, RZ, 0xc0, !PT ;  /* 0x0000001308137212 */ /* 0x000fe200078ec0ff */
[----:B------:R-:W-:Y:S02]  /*a510*/  IMAD.MOV R12, RZ, RZ, -R12 ;  /* 0x000000ffff0c7224 */ /* 0x000fe400078e0a0c */
[----:B------:R-:W-:Y:S01]  /*a520*/  IMAD.MOV R2, RZ, RZ, -R0 ;  /* 0x000000ffff027224 */ /* 0x000fe200078e0a00 */
[----:B------:R-:W-:Y:S01]  /*a530*/  LOP3.LUT R3, R10, R3, RZ, 0xc0, !PT ;  /* 0x000000030a037212 */ /* 0x000fe200078ec0ff */
[----:B------:R-:W-:Y:S02]  /*a540*/  IMAD R19, R24, R0, R19 ;  /* 0x0000000018137224 */ /* 0x000fe400078e0213 */
[----:B0-----:R-:W-:-:S04]  /*a550*/  IMAD R0, R2, R25, R13 ;  /* 0x0000001902007224 */ /* 0x001fc800078e020d */
[----:B------:R-:W-:Y:S01]  /*a560*/  IMAD R2, R0, R14, R3 ;  /* 0x0000000e00027224 */ /* 0x000fe200078e0203 */
[----:B----4-:R-:W-:Y:S01]  /*a570*/  ISETP.NE.AND P0, PT, R4, 0x1, PT ;  /* 0x000000010400780c */ /* 0x010fe20003f05270 */
[----:B------:R-:W-:-:S05]  /*a580*/  IMAD.MOV.U32 R4, RZ, RZ, 0x1 ;  /* 0x00000001ff047424 */ /* 0x000fca00078e00ff */
[----:B------:R-:W-:-:S07]  /*a590*/  PRMT R0, R4, 0x7610, R0 ;  /* 0x0000761004007816 */ /* 0x000fce0000000000 */
[----:B------:R-:W-:-:S04]  /*a5a0*/  @P0 IMAD R22, R15, R12, R20 ;  /* 0x0000000c0f160224 */ /* 0x000fc800078e0214 */
[----:B------:R-:W-:-:S05]  /*a5b0*/  IMAD R19, R19, R28, R22 ;  /* 0x0000001c13137224 */ /* 0x000fca00078e0216 */
[----:B------:R-:W-:Y:S02]  /*a5c0*/  SEL R22, R2, R19, !P0 ;  /* 0x0000001302167207 */ /* 0x000fe40004000000 */
[----:B------:R-:W-:Y:S01]  /*a5d0*/  SEL R19, R19, R2, !P0 ;  /* 0x0000000213137207 */ /* 0x000fe20004000000 */
[----:B------:R-:W-:-:S07]  /*a5e0*/  IMAD.MOV.U32 R2, RZ, RZ, R11 ;  /* 0x000000ffff027224 */ /* 0x000fce00078e000b */
.L_x_291:
[----:B------:R-:W-:Y:S02]  /*a5f0*/  LOP3.LUT P0, RZ, R0, 0xff, RZ, 0xc0, !PT ;  /* 0x000000ff00ff7812 */ /* 0x000fe4000780c0ff */
[----:B------:R-:W-:-:S11]  /*a600*/  LOP3.LUT R175, R175, 0x1, RZ, 0x3c, !PT ;  /* 0x00000001afaf7812 */ /* 0x000fd600078e3cff */
[----:B------:R-:W-:Y:S05]  /*a610*/  @P0 BRA `(.L_x_294) ;  /* 0xffffff7000240947 */ /* 0x000fea000383ffff */
[----:B------:R-:W-:Y:S05]  /*a620*/  EXIT ;  /* 0x000000000000794d */ /* 0x000fea0003800000 */
.L_x_17:
[----:B------:R-:W-:-:S08]  /*a630*/  ISETP.NE.AND P0, PT, R5, RZ, PT ;  /* 0x000000ff0500720c */ /* 0x000fd00003f05270 */
[----:B0-----:R-:W0:-:S00]  /*a640*/  USETMAXREG.DEALLOC.CTAPOOL 0x28 ;  /* 0x00000028000079c8 */ /* 0x001e0000080e0500 */
[----:B------:R-:W-:Y:S05]  /*a650*/  @P0 EXIT ;  /* 0x000000000000094d */ /* 0x000fea0003800000 */
[----:B0-----:R-:W-:Y:S01]  /*a660*/  LOP3.LUT P0, RZ, R8, 0xff, RZ, 0xc0, !PT ;  /* 0x000000ff08ff7812 */ /* 0x001fe2000780c0ff */
[----:B------:R-:W-:Y:S02]  /*a670*/  IMAD.MOV.U32 R0, RZ, RZ, 0x1 ;  /* 0x00000001ff007424 */ /* 0x000fe400078e00ff */
[----:B------:R-:W-:-:S10]  /*a680*/  IMAD.MOV.U32 R8, RZ, RZ, RZ ;  /* 0x000000ffff087224 */ /* 0x000fd400078e00ff */
[----:B------:R-:W-:Y:S05]  /*a690*/  @!P0 BRA `(.L_x_295) ;  /* 0x0000000c003c8947 */ /* 0x000fea0003800000 */
[----:B------:R-:W0:Y:S01]  /*a6a0*/  S2R R7, SR_CgaCtaId ;  /* 0x0000000000077919 */ /* 0x000e220000008800 */
[----:B------:R-:W-:Y:S01]  /*a6b0*/  LOP3.LUT P0, RZ, R4, 0x1f, RZ, 0xc0, !PT ;  /* 0x0000001f04ff7812 */ /* 0x000fe2000780c0ff */
[----:B------:R-:W-:Y:S01]  /*a6c0*/  ULDC UR5, c[0x0][0x658] ;  /* 0x0001960000057ab9 */ /* 0x000fe20000000800 */
[----:B------:R-:W-:Y:S01]  /*a6d0*/  UMOV UR6, 0xffffffff ;  /* 0xffffffff00067882 */ /* 0x000fe20000000000 */
[----:B------:R-:W-:Y:S01]  /*a6e0*/  BSSY B0, `(.L_x_295) ;  /* 0x00000ca000007945 */ /* 0x000fe20003800000 */
[----:B------:R-:W-:Y:S01]  /*a6f0*/  USHF.L.U32 UR6, UR6, UR5, URZ ;  /* 0x0000000506067299 */ /* 0x000fe2000800063f */
[C---:B------:R-:W-:Y:S01]  /*a700*/  ISETP.NE.AND P2, PT, R3.reuse, RZ, PT ;  /* 0x000000ff0300720c */ /* 0x040fe20003f45270 */
[----:B------:R-:W-:Y:S01]  /*a710*/  IMAD.MOV.U32 R9, RZ, RZ, 0x1 ;  /* 0x00000001ff097424 */ /* 0x000fe200078e00ff */
[----:B------:R-:W-:Y:S01]  /*a720*/  ISETP.NE.OR P0, PT, R3, RZ, !P0 ;  /* 0x000000ff0300720c */ /* 0x000fe20004705670 */
[----:B------:R-:W-:Y:S01]  /*a730*/  IMAD.MOV.U32 R0, RZ, RZ, 0x1 ;  /* 0x00000001ff007424 */ /* 0x000fe200078e00ff */
[----:B------:R-:W-:Y:S01]  /*a740*/  LOP3.LUT R6, R16, 0x2, RZ, 0xfc, !PT ;  /* 0x0000000210067812 */ /* 0x000fe200078efcff */
[----:B------:R-:W-:Y:S01]  /*a750*/  IMAD.MOV.U32 R8, RZ, RZ, RZ ;  /* 0x000000ffff087224 */ /* 0x000fe200078e00ff */
[----:B------:R-:W-:Y:S01]  /*a760*/  ULDC UR4, c[0x0][0x600] ;  /* 0x0001800000047ab9 */ /* 0x000fe20000000800 */
[----:B------:R-:W-:Y:S01]  /*a770*/  UMOV UR7, 0x1 ;  /* 0x0000000100077882 */ /* 0x000fe20000000000 */
[----:B------:R-:W-:-:S02]  /*a780*/  UIADD3 UR19, UR40, 0x1, URZ ;  /* 0x0000000128137890 */ /* 0x000fc4000fffe03f */
[----:B------:R-:W-:Y:S02]  /*a790*/  UIADD3 UR15, UR4, -0x1, URZ ;  /* 0xffffffff040f7890 */ /* 0x000fe4000fffe03f */
[----:B------:R-:W-:Y:S02]  /*a7a0*/  USHF.L.U32 UR17, UR7, UR5, URZ ;  /* 0x0000000507117299 */ /* 0x000fe4000800063f */
[----:B------:R-:W-:Y:S01]  /*a7b0*/  ULOP3.LUT UR16, URZ, UR6, URZ, 0x33, !UPT ;  /* 0x000000063f107292 */ /* 0x000fe2000f8e333f */
[----:B------:R-:W-:Y:S01]  /*a7c0*/  ULDC.64 UR20, c[0x0][0x198] ;  /* 0x0000660000147ab9 */ /* 0x000fe20000000a00 */
[C---:B0-----:R-:W-:Y:S02]  /*a7d0*/  IMAD.SHL.U32 R10, R7.reuse, 0x80, RZ ;  /* 0x00000080070a7824 */ /* 0x041fe400078e00ff */
[----:B------:R-:W-:-:S03]  /*a7e0*/  IMAD.SHL.U32 R7, R7, 0x2000, RZ ;  /* 0x0000200007077824 */ /* 0x000fc600078e00ff */
[----:B------:R-:W-:Y:S02]  /*a7f0*/  LOP3.LUT R10, R10, 0x80, RZ, 0xc0, !PT ;  /* 0x000000800a0a7812 */ /* 0x000fe400078ec0ff */
[----:B------:R-:W-:-:S07]  /*a800*/  LOP3.LUT R7, R7, 0x2000, RZ, 0xc0, !PT ;  /* 0x0000200007077812 */ /* 0x000fce00078ec0ff */
.L_x_307:
[----:B------:R-:W-:-:S03]  /*a810*/  UMOV UR4, 0xffffffff ;  /* 0xffffffff00047882 */ /* 0x000fc60000000000 */
[----:B------:R-:W-:Y:S05]  /*a820*/  BRA.DIV UR4, `(.L_x_296) ;  /* 0x0000001204107947 */ /* 0x000fea000b800000 */
[----:B------:R-:W-:-:S13]  /*a830*/  ELECT P6, URZ, PT ;  /* 0x00000000003f782f */ /* 0x000fda00038c0000 */
.L_x_321:
[----:B------:R-:W0:Y:S01]  /*a840*/  LDC R3, c[0x0][0x28c] ;  /* 0x0000a300ff037b82 */ /* 0x000e220000000800 */
[----:B------:R-:W-:Y:S01]  /*a850*/  BSSY B1, `(.L_x_297) ;  /* 0x0000039000017945 */ /* 0x000fe20003800000 */
[----:B0-----:R-:W-:-:S13]  /*a860*/  ISETP.LT.OR P6, PT, R3, 0x1, !P6 ;  /* 0x000000010300780c */ /* 0x001fda00077c1670 */
[----:B------:R-:W-:Y:S05]  /*a870*/  @P6 BRA `(.L_x_298) ;  /* 0x0000000000d86947 */ /* 0x000fea0003800000 */
[----:B------:R-:W-:Y:S02]  /*a880*/  IMAD R22, R22, 0x100, R10 ;  /* 0x0000010016167824 */ /* 0x000fe400078e020a */
[----:B------:R-:W-:Y:S02]  /*a890*/  IMAD.SHL.U32 R19, R19, 0x40, RZ ;  /* 0x0000004013137824 */ /* 0x000fe400078e00ff */
[----:B------:R-:W-:Y:S02]  /*a8a0*/  IMAD.MOV.U32 R14, RZ, RZ, RZ ;  /* 0x000000ffff0e7224 */ /* 0x000fe400078e00ff */
[----:B------:R-:W-:Y:S02]  /*a8b0*/  IMAD.U32 R15, RZ, RZ, UR19 ;  /* 0x00000013ff0f7e24 */ /* 0x000fe4000f8e00ff */
[----:B------:R-:W-:Y:S02]  /*a8c0*/  IMAD.MOV.U32 R3, RZ, RZ, R0 ;  /* 0x000000ffff037224 */ /* 0x000fe400078e0000 */
[----:B------:R-:W-:-:S07]  /*a8d0*/  IMAD.MOV.U32 R4, RZ, RZ, R8 ;  /* 0x000000ffff047224 */ /* 0x000fce00078e0008 */
.L_x_302:
[----:B------:R-:W0:Y:S01]  /*a8e0*/  S2R R12, SR_CgaCtaId ;  /* 0x00000000000c7919 */ /* 0x000e220000008800 */
[----:B------:R-:W-:Y:S01]  /*a8f0*/  MOV R5, 0x400 ;  /* 0x0000040000057802 */ /* 0x000fe20000000f00 */
[----:B------:R-:W1:Y:S03]  /*a900*/  @!P2 LDC R11, c[0x0][0x500] ;  /* 0x00014000ff0bab82 */ /* 0x000e660000000800 */
[----:B0-----:R-:W-:Y:S02]  /*a910*/  LEA R13, R12, R5, 0x18 ;  /* 0x000000050c0d7211 */ /* 0x001fe400078ec0ff */
[----:B------:R-:W-:-:S03]  /*a920*/  SHF.L.U32 R5, R3, 0x1f, RZ ;  /* 0x0000001f03057819 */ /* 0x000fc600000006ff */
[----:B------:R-:W-:-:S04]  /*a930*/  IMAD R12, R4, 0x8, R13 ;  /* 0x00000008040c7824 */ /* 0x000fc800078e020d */
[----:B------:R-:W0:Y:S02]  /*a940*/  SYNCS.PHASECHK.TRANS64.TRYWAIT P1, [R12+URZ+0x28], R5 ;  /* 0x000028050c0075a7 */ /* 0x000e24000802017f */
[----:B01----:R-:W-:Y:S05]  /*a950*/  @!P1 BRA `(.L_x_299) ;  /* 0x0000000c00e49947 */ /* 0x003fea0003800000 */
.L_x_322:
[----:B0-----:R-:W-:Y:S01]  /*a960*/  PRMT R5, R6, 0x9910, RZ ;  /* 0x0000991006057816 */ /* 0x001fe200000000ff */
[----:B------:R0:W-:Y:S03]  /*a970*/  @!P2 SYNCS.ARRIVE.TRANS64 RZ, [R12+URZ], R11 ;  /* 0x0000000b0cffa9a7 */ /* 0x0001e6000800003f */
[----:B------:R-:W-:-:S13]  /*a980*/  ISETP.NE.AND P1, PT, R5, 0x2, PT ;  /* 0x000000020500780c */ /* 0x000fda0003f25270 */
[----:B0-----:R-:W-:Y:S05]  /*a990*/  @P1 BRA `(.L_x_300) ;  /* 0x0000000000041947 */ /* 0x001fea0003800000 */
[----:B------:R-:W-:Y:S01]  /*a9a0*/  BPT.TRAP 0x1 ;  /* 0x000000040000795c */ /* 0x000fe20000300000 */
.L_x_300:
[----:B------:R-:W-:Y:S05]  /*a9b0*/  @P0 BRA `(.L_x_301) ;  /* 0x0000000000040947 */ /* 0x000fea0003800000 */
[----:B------:R-:W-:Y:S01]  /*a9c0*/  BPT.TRAP 0x1 ;  /* 0x000000040000795c */ /* 0x000fe20000300000 */
.L_x_301:
[----:B------:R-:W-:Y:S01]  /*a9d0*/  IMAD R5, R4, 0x4000, R7 ;  /* 0x0000400004057824 */ /* 0x000fe200078e0207 */
[----:B------:R-:W-:Y:S01]  /*a9e0*/  R2UR UR9, R12 ;  /* 0x000000000c0972ca */ /* 0x000fe200000e0000 */
[C-C-:B------:R-:W-:Y:S01]  /*a9f0*/  IMAD R11, R4.reuse, 0x2000, R13.reuse ;  /* 0x00002000040b7824 */ /* 0x140fe200078e020d */
[----:B------:R-:W-:Y:S01]  /*aa00*/  UIADD3 UR4, UP0, UR20, 0xf0, URZ ;  /* 0x000000f014047890 */ /* 0x000fe2000ff1e03f */
[----:B------:R-:W-:Y:S01]  /*aa10*/  IMAD R5, R5, 0x2, R13 ;  /* 0x0000000205057824 */ /* 0x000fe200078e020d */
[----:B------:R-:W-:Y:S01]  /*aa20*/  R2UR UR11, R19 ;  /* 0x00000000130b72ca */ /* 0x000fe200000e0000 */
[----:B------:R-:W-:Y:S01]  /*aa30*/  VIADD R15, R15, 0xffffffff ;  /* 0xffffffff0f0f7836 */ /* 0x000fe20000000000 */
[----:B------:R-:W-:Y:S01]  /*aa40*/  R2UR UR5, R11 ;  /* 0x000000000b0572ca */ /* 0x000fe200000e0000 */
[----:B------:R-:W-:Y:S01]  /*aa50*/  UIADD3 UR22, UP1, UR20, 0x1f0, URZ ;  /* 0x000001f014167890 */ /* 0x000fe2000ff3e03f */
[----:B------:R-:W-:Y:S01]  /*aa60*/  R2UR UR8, R5 ;  /* 0x00000000050872ca */ /* 0x000fe200000e0000 */
[----:B------:R-:W-:Y:S01]  /*aa70*/  VIADD R4, R4, 0x1 ;  /* 0x0000000104047836 */ /* 0x000fe20000000000 */
[----:B------:R-:W-:Y:S01]  /*aa80*/  R2UR UR10, R14 ;  /* 0x000000000e0a72ca */ /* 0x000fe200000e0000 */
[----:B------:R-:W-:Y:S01]  /*aa90*/  UIADD3.X UR23, URZ, UR21, URZ, UP1, !UPT ;  /* 0x000000153f177290 */ /* 0x000fe20008ffe43f */
[----:B------:R-:W-:Y:S01]  /*aaa0*/  R2UR UR12, R2 ;  /* 0x00000000020c72ca */ /* 0x000fe200000e0000 */
[----:B------:R-:W-:Y:S01]  /*aab0*/  UMOV UR6, 0x0 ;  /* 0x0000000000067882 */ /* 0x000fe20000000000 */
[----:B------:R-:W-:Y:S01]  /*aac0*/  R2UR UR18, R22 ;  /* 0x00000000161272ca */ /* 0x000fe200000e0000 */
[----:B------:R-:W-:Y:S01]  /*aad0*/  UMOV UR7, 0x10000000 ;  /* 0x1000000000077882 */ /* 0x000fe20000000000 */
[----:B------:R-:W-:Y:S01]  /*aae0*/  ISETP.GT.AND P3, PT, R15, 0x1, PT ;  /* 0x000000010f00780c */ /* 0x000fe20003f64270 */
[----:B------:R-:W-:Y:S01]  /*aaf0*/  UMOV UR24, 0x30000 ;  /* 0x0003000000187882 */ /* 0x000fe20000000000 */
[----:B------:R-:W-:Y:S01]  /*ab00*/  ISETP.NE.AND P1, PT, R4, 0x5, PT ;  /* 0x000000050400780c */ /* 0x000fe20003f25270 */
[----:B------:R-:W-:Y:S01]  /*ab10*/  UIADD3 UR13, UR5, 0x180, URZ ;  /* 0x00000180050d7890 */ /* 0x000fe2000fffe03f */
[----:B------:R-:W-:Y:S01]  /*ab20*/  VIADD R14, R14, 0x40 ;  /* 0x000000400e0e7836 */ /* 0x000fe20000000000 */
[----:B------:R-:W-:Y:S01]  /*ab30*/  UIADD3.X UR5, URZ, UR21, URZ, UP0, !UPT ;  /* 0x000000153f057290 */ /* 0x000fe200087fe43f */
[----:B------:R-:W-:Y:S01]  /*ab40*/  SEL R12, RZ, 0x1, P1 ;  /* 0x00000001ff0c7807 */ /* 0x000fe20000800000 */
[----:B------:R-:W-:Y:S01]  /*ab50*/  UIADD3 UR14, UR8, 0xa180, URZ ;  /* 0x0000a180080e7890 */ /* 0x000fe2000fffe03f */
[----:B------:R-:W-:-:S02]  /*ab60*/  SEL R4, R4, RZ, P1 ;  /* 0x000000ff04047207 */ /* 0x000fc40000800000 */
[----:B------:R-:W-:Y:S01]  /*ab70*/  UMOV UR8, UR13 ;  /* 0x0000000d00087c82 */ /* 0x000fe20008000000 */
[----:B------:R-:W-:-:S03]  /*ab80*/  LOP3.LUT R3, R3, R12, RZ, 0x3c, !PT ;  /* 0x0000000c03037212 */ /* 0x000fc600078e3cff */
[----:B------:R0:W-:Y:S02]  /*ab90*/  UTMALDG.3D [UR8], [UR4], desc[UR6] ;  /* 0x00000608040075b4 */ /* 0x0001e40008011000 */
[----:B0-----:R-:W-:Y:S01]  /*aba0*/  UMOV UR8, UR14 ;  /* 0x0000000e00087c82 */ /* 0x001fe20008000000 */
[----:B------:R-:W-:Y:S02]  /*abb0*/  UMOV UR11, UR18 ;  /* 0x00000012000b7c82 */ /* 0x000fe40008000000 */
[----:B------:R0:W-:Y:S02]  /*abc0*/  UTMALDG.3D.MULTICAST [UR8], [UR22], UR24, desc[UR6] ;  /* 0x00000608160073b4 */ /* 0x0001e40008011818 */
[----:B0-----:R-:W-:Y:S05]  /*abd0*/  @P3 BRA `(.L_x_302) ;  /* 0xfffffffc00403947 */ /* 0x001fea000383ffff */
.L_x_298:
[----:B------:R-:W-:Y:S05]  /*abe0*/  BSYNC B1 ;  /* 0x0000000000017941 */ /* 0x000fea0003800000 */
.L_x_297:
[----:B------:R-:W2:Y:S01]  /*abf0*/  LDL.64 R12, [R1] ;  /* 0x00000000010c7983 */ /* 0x000ea20000100a00 */
[----:B------:R-:W-:Y:S01]  /*ac00*/  LOP3.LUT P4, RZ, R9, 0xff, RZ, 0xc0, !PT ;  /* 0x000000ff09ff7812 */ /* 0x000fe2000788c0ff */
[----:B------:R-:W-:Y:S01]  /*ac10*/  VIADD R8, R8, UR40 ;  /* 0x0000002808087c36 */ /* 0x000fe20008000000 */
[----:B------:R-:W-:Y:S01]  /*ac20*/  ULDC.64 UR4, c[0x0][0x650] ;  /* 0x0001940000047ab9 */ /* 0x000fe20000000a00 */
[----:B------:R-:W-:Y:S01]  /*ac30*/  IMAD.U32 R5, RZ, RZ, UR40 ;  /* 0x00000028ff057e24 */ /* 0x000fe2000f8e00ff */
[----:B------:R-:W-:Y:S01]  /*ac40*/  UISETP.GE.U32.AND UP0, UPT, UR40, 0x5, UPT ;  /* 0x000000052800788c */ /* 0x000fe2000bf06070 */
[----:B------:R-:W-:Y:S01]  /*ac50*/  BSSY B1, `(.L_x_303) ;  /* 0x0000070000017945 */ /* 0x000fe20003800000 */
[----:B------:R-:W-:Y:S01]  /*ac60*/  ISETP.GT.U32.AND P1, PT, R8, 0x4, PT ;  /* 0x000000040800780c */ /* 0x000fe20003f24070 */
[----:B------:R-:W-:Y:S01]  /*ac70*/  IMAD.MOV.U32 R19, RZ, RZ, -0x1 ;  /* 0xffffffffff137424 */ /* 0x000fe200078e00ff */
[----:B------:R-:W-:Y:S01]  /*ac80*/  PRMT R9, RZ, 0x7610, R9 ;  /* 0x00007610ff097816 */ /* 0x000fe20000000009 */
[----:B------:R-:W-:Y:S01]  /*ac90*/  IMAD.MOV.U32 R22, RZ, RZ, -0x1 ;  /* 0xffffffffff167424 */ /* 0x000fe200078e00ff */
[----:B------:R-:W-:-:S02]  /*aca0*/  ISETP.LT.U32.AND P1, PT, R5, 0x5, P1 ;  /* 0x000000050500780c */ /* 0x000fc40000f21070 */
[----:B------:R-:W-:Y:S01]  /*acb0*/  PLOP3.LUT P3, PT, PT, PT, UP0, 0x80, 0x0 ;  /* 0x000000000000781c */ /* 0x000fe20003f6f008 */
[----:B------:R-:W0:Y:S01]  /*acc0*/  @P4 S2R R3, SR_CgaCtaId ;  /* 0x0000000000034919 */ /* 0x000e220000008800 */
[----:B------:R-:W-:-:S04]  /*acd0*/  @P4 MOV R2, 0x400 ;  /* 0x0000040000024802 */ /* 0x000fc80000000f00 */
[----:B0-----:R-:W-:Y:S01]  /*ace0*/  @P4 LEA R4, R3, R2, 0x18 ;  /* 0x0000000203044211 */ /* 0x001fe200078ec0ff */
[----:B------:R-:W-:-:S03]  /*acf0*/  IMAD.WIDE.U32 R2, R8, -0x33333333, RZ ;  /* 0xcccccccd08027825 */ /* 0x000fc600078e00ff */
[----:B------:R0:W-:Y:S01]  /*ad00*/  @P4 SYNCS.ARRIVE.TRANS64.A1T0 RZ, [R4+URZ+0x88], RZ ;  /* 0x000088ff04ff49a7 */ /* 0x0001e2000810003f */
[----:B------:R-:W-:Y:S01]  /*ad10*/  IMAD.MOV.U32 R2, RZ, RZ, -0x1 ;  /* 0xffffffffff027424 */ /* 0x000fe200078e00ff */
[----:B------:R-:W-:Y:S02]  /*ad20*/  SHF.R.U32.HI R5, RZ, 0x2, R3 ;  /* 0x00000002ff057819 */ /* 0x000fe40000011603 */
[----:B------:R-:W-:-:S03]  /*ad30*/  SEL R3, RZ, 0x1, !P1 ;  /* 0x00000001ff037807 */ /* 0x000fc60004800000 */
[----:B------:R-:W-:Y:S01]  /*ad40*/  IMAD R8, R5, -0x5, R8 ;  /* 0xfffffffb05087824 */ /* 0x000fe200078e0208 */
[----:B------:R-:W-:Y:S02]  /*ad50*/  LOP3.LUT R0, R0, R3, RZ, 0x3c, !PT ;  /* 0x0000000300007212 */ /* 0x000fe400078e3cff */
[----:B------:R-:W-:Y:S02]  /*ad60*/  PRMT R3, RZ, 0x7610, R3 ;  /* 0x00007610ff037816 */ /* 0x000fe40000000003 */
[----:B------:R-:W-:Y:S02]  /*ad70*/  @P3 LOP3.LUT R0, R0, 0x1, R5, 0x78, !PT ;  /* 0x0000000100003812 */ /* 0x000fe400078e7805 */
[----:B--2---:R-:W-:-:S04]  /*ad80*/  IADD3 R18, P4, R18, R12, RZ ;  /* 0x0000000c12127210 */ /* 0x004fc80007f9e0ff */
[----:B------:R-:W-:Y:S01]  /*ad90*/  ISETP.GE.U32.AND P1, PT, R18, UR4, PT ;  /* 0x0000000412007c0c */ /* 0x000fe2000bf26070 */
[----:B------:R-:W-:-:S05]  /*ada0*/  IMAD.X R17, R17, 0x1, R23, P4 ;  /* 0x0000000111117824 */ /* 0x000fca00020e0617 */
[----:B------:R-:W-:-:S13]  /*adb0*/  ISETP.GE.U32.AND.EX P1, PT, R17, UR5, PT, P1 ;  /* 0x0000000511007c0c */ /* 0x000fda000bf26110 */
[----:B0-----:R-:W-:Y:S05]  /*adc0*/  @P1 BRA `(.L_x_304) ;  /* 0x0000000400601947 */ /* 0x001fea0003800000 */
[----:B------:R-:W0:Y:S01]  /*add0*/  S2R R12, SR_CTAID.X ;  /* 0x00000000000c7919 */ /* 0x000e220000002500 */
[----:B------:R-:W-:Y:S01]  /*ade0*/  ULDC.64 UR4, c[0x0][0x628] ;  /* 0x00018a0000047ab9 */ /* 0x000fe20000000a00 */
[----:B------:R-:W-:Y:S01]  /*adf0*/  ULDC UR7, c[0x0][0x630] ;  /* 0x00018c0000077ab9 */ /* 0x000fe20000000800 */
[----:B------:R-:W-:Y:S01]  /*ae00*/  ISETP.NE.U32.AND P1, PT, RZ, UR4, PT ;  /* 0x00000004ff007c0c */ /* 0x000fe2000bf25070 */
[----:B------:R-:W1:Y:S01]  /*ae10*/  S2R R13, SR_CTAID.Y ;  /* 0x00000000000d7919 */ /* 0x000e620000002600 */
[----:B------:R-:W-:Y:S01]  /*ae20*/  ULDC UR8, c[0x0][0x150] ;  /* 0x0000540000087ab9 */ /* 0x000fe20000000800 */
[----:B------:R-:W-:Y:S01]  /*ae30*/  IMAD.MOV.U32 R2, RZ, RZ, R18 ;  /* 0x000000ffff027224 */ /* 0x000fe200078e0012 */
[----:B------:R-:W-:Y:S01]  /*ae40*/  ISETP.NE.AND.EX P1, PT, RZ, UR5, PT, P1 ;  /* 0x00000005ff007c0c */ /* 0x000fe2000bf25310 */
[----:B------:R-:W-:Y:S01]  /*ae50*/  IMAD.MOV.U32 R3, RZ, RZ, R17 ;  /* 0x000000ffff037224 */ /* 0x000fe200078e0011 */
[----:B0-----:R-:W-:-:S11]  /*ae60*/  I2FP.F32.U32 R14, R12 ;  /* 0x0000000c000e7245 */ /* 0x001fd60000201000 */
[----:B------:R-:W-:Y:S05]  /*ae70*/  @!P1 BRA `(.L_x_305) ;  /* 0x0000000000289947 */ /* 0x000fea0003800000 */
[----:B------:R-:W-:Y:S02]  /*ae80*/  ULDC UR6, c[0x0][0x634] ;  /* 0x00018d0000067ab9 */ /* 0x000fe40000000800 */
[----:B------:R-:W-:-:S05]  /*ae90*/  IADD3 R3, P1, R18, UR6, RZ ;  /* 0x0000000612037c10 */ /* 0x000fca000ff3e0ff */
[----:B------:R-:W-:-:S04]  /*aea0*/  IMAD.X R11, RZ, RZ, R17, P1 ;  /* 0x000000ffff0b7224 */ /* 0x000fc800008e0611 */
[----:B------:R-:W-:-:S04]  /*aeb0*/  IMAD.WIDE.U32 R4, R11, UR4, RZ ;  /* 0x000000040b047c25 */ /* 0x000fc8000f8e00ff */
[----:B------:R-:W-:-:S04]  /*aec0*/  IMAD.WIDE.U32 R4, P1, R3, UR5, R4 ;  /* 0x0000000503047c25 */ /* 0x000fc8000f820004 */
[----:B------:R-:W-:-:S04]  /*aed0*/  IMAD.WIDE.U32 R2, R3, UR4, RZ ;  /* 0x0000000403027c25 */ /* 0x000fc8000f8e00ff */
[----:B------:R-:W-:Y:S01]  /*aee0*/  IMAD.MOV.U32 R2, RZ, RZ, R5 ;  /* 0x000000ffff027224 */ /* 0x000fe200078e0005 */
[----:B------:R-:W-:Y:S01]  /*aef0*/  IADD3 RZ, P3, R3, R4, RZ ;  /* 0x0000000403ff7210 */ /* 0x000fe20007f7e0ff */
[----:B------:R-:W-:-:S04]  /*af00*/  IMAD.X R3, RZ, RZ, RZ, P1 ;  /* 0x000000ffff037224 */ /* 0x000fc800008e06ff */
[----:B------:R-:W-:-:S08]  /*af10*/  IMAD.WIDE.U32.X R2, R11, UR5, R2, P3 ;  /* 0x000000050b027c25 */ /* 0x000fd000098e0402 */
.L_x_305:
[----:B------:R-:W0:Y:S01]  /*af20*/  LDC R21, c[0x0][0x65c] ;  /* 0x00019700ff157b82 */ /* 0x000e220000000800 */
[--C-:B------:R-:W-:Y:S01]  /*af30*/  SHF.R.U64 R11, R2, UR7, R3.reuse ;  /* 0x00000007020b7c19 */ /* 0x100fe20008001203 */
[----:B------:R-:W-:Y:S01]  /*af40*/  FMUL R14, R14, UR8 ;  /* 0x000000080e0e7c20 */ /* 0x000fe20008400000 */
[----:B------:R-:W-:Y:S01]  /*af50*/  SHF.R.U32.HI R2, RZ, UR7, R3 ;  /* 0x00000007ff027c19 */ /* 0x000fe20008011603 */
[----:B------:R-:W-:Y:S01]  /*af60*/  ULDC UR6, c[0x0][0x154] ;  /* 0x0000550000067ab9 */ /* 0x000fe20000000800 */
[----:B------:R-:W-:Y:S01]  /*af70*/  IADD3 R15, P1, RZ, -R11, RZ ;  /* 0x8000000bff0f7210 */ /* 0x000fe20007f3e0ff */
[----:B------:R-:W-:Y:S01]  /*af80*/  ULDC.64 UR4, c[0x0][0x620] ;  /* 0x0001880000047ab9 */ /* 0x000fe20000000a00 */
[----:B-1----:R-:W-:Y:S01]  /*af90*/  I2FP.F32.U32 R3, R13 ;  /* 0x0000000d00037245 */ /* 0x002fe20000201000 */
[----:B------:R-:W1:Y:S01]  /*afa0*/  LDC R19, c[0x0][0x144] ;  /* 0x00005100ff137b82 */ /* 0x000e620000000800 */
[----:B------:R-:W2:Y:S01]  /*afb0*/  F2I.U32.TRUNC.NTZ R14, R14 ;  /* 0x0000000e000e7305 */ /* 0x000ea2000020f000 */
[----:B------:R-:W-:-:S02]  /*afc0*/  IMAD.X R2, RZ, RZ, ~R2, P1 ;  /* 0x000000ffff027224 */ /* 0x000fc400008e0e02 */
[----:B------:R-:W-:Y:S01]  /*afd0*/  FMUL R4, R3, UR6 ;  /* 0x0000000603047c20 */ /* 0x000fe20008400000 */
[----:B------:R-:W-:Y:S01]  /*afe0*/  IMAD.MOV.U32 R3, RZ, RZ, R17 ;  /* 0x000000ffff037224 */ /* 0x000fe200078e0011 */
[----:B------:R-:W-:Y:S01]  /*aff0*/  ULDC.64 UR6, c[0x0][0x640] ;  /* 0x0001900000067ab9 */ /* 0x000fe20000000a00 */
[----:B------:R-:W-:Y:S01]  /*b000*/  IMAD R2, R2, UR4, RZ ;  /* 0x0000000402027c24 */ /* 0x000fe2000f8e02ff */
[----:B------:R-:W3:Y:S01]  /*b010*/  LDC R20, c[0x0][0x148] ;  /* 0x00005200ff147b82 */ /* 0x000ee20000000800 */
[----:B------:R-:W-:Y:S01]  /*b020*/  ISETP.NE.U32.AND P1, PT, RZ, UR6, PT ;  /* 0x00000006ff007c0c */ /* 0x000fe2000bf25070 */
[----:B------:R-:W4:Y:S01]  /*b030*/  F2I.U32.TRUNC.NTZ R4, R4 ;  /* 0x0000000400047305 */ /* 0x000f22000020f000 */
[----:B------:R-:W-:Y:S02]  /*b040*/  IMAD R5, R15, UR5, R2 ;  /* 0x000000050f057c24 */ /* 0x000fe4000f8e0202 */
[----:B------:R-:W-:Y:S01]  /*b050*/  IMAD.MOV.U32 R2, RZ, RZ, R18 ;  /* 0x000000ffff027224 */ /* 0x000fe200078e0012 */
[----:B------:R-:W-:-:S02]  /*b060*/  ISETP.NE.AND.EX P1, PT, RZ, UR7, PT, P1 ;  /* 0x00000007ff007c0c */ /* 0x000fc4000bf25310 */
[----:B0-----:R-:W-:Y:S01]  /*b070*/  ISETP.NE.AND P4, PT, R21, 0x1, PT ;  /* 0x000000011500780c */ /* 0x001fe20003f85270 */
[----:B------:R-:W-:Y:S01]  /*b080*/  IMAD.WIDE.U32 R2, R15, UR4, R2 ;  /* 0x000000040f027c25 */ /* 0x000fe2000f8e0002 */
[----:B------:R-:W-:-:S03]  /*b090*/  ULDC UR4, c[0x0][0x618] ;  /* 0x0001860000047ab9 */ /* 0x000fc60000000800 */
[----:B--2---:R-:W-:Y:S02]  /*b0a0*/  IMAD.MOV R14, RZ, RZ, -R14 ;  /* 0x000000ffff0e7224 */ /* 0x004fe400078e0a0e */
[----:B------:R-:W-:Y:S02]  /*b0b0*/  IMAD.IADD R3, R3, 0x1, R5 ;  /* 0x0000000103037824 */ /* 0x000fe400078e0205 */
[----:B-1----:R-:W-:-:S03]  /*b0c0*/  IMAD R12, R19, R14, R12 ;  /* 0x0000000e130c7224 */ /* 0x002fc600078e020c */
[--C-:B------:R-:W-:Y:S01]  /*b0d0*/  SHF.R.U64 R14, R2, UR4, R3.reuse ;  /* 0x00000004020e7c19 */ /* 0x100fe20008001203 */
[----:B----4-:R-:W-:Y:S01]  /*b0e0*/  IMAD.MOV R2, RZ, RZ, -R4 ;  /* 0x000000ffff027224 */ /* 0x010fe200078e0a04 */
[----:B------:R-:W-:Y:S01]  /*b0f0*/  SHF.R.U32.HI R3, RZ, UR4, R3 ;  /* 0x00000004ff037c19 */ /* 0x000fe20008011603 */
[----:B------:R-:W-:Y:S02]  /*b100*/  ULDC UR4, c[0x0][0x608] ;  /* 0x0001820000047ab9 */ /* 0x000fe40000000800 */
[----:B---3--:R-:W-:Y:S01]  /*b110*/  @P4 IMAD R12, R20, R2, R13 ;  /* 0x00000002140c4224 */ /* 0x008fe200078e020d */
[--C-:B------:R-:W-:Y:S02]  /*b120*/  SHF.R.U64 R19, R14, UR4, R3.reuse ;  /* 0x000000040e137c19 */ /* 0x100fe40008001203 */
[----:B------:R-:W-:Y:S01]  /*b130*/  SHF.R.U32.HI R2, RZ, UR4, R3 ;  /* 0x00000004ff027c19 */ /* 0x000fe20008011603 */
[----:B------:R-:W-:-:S03]  /*b140*/  ULDC UR4, c[0x0][0x658] ;  /* 0x0001960000047ab9 */ /* 0x000fc60000000800 */
[--C-:B------:R-:W-:Y:S02]  /*b150*/  SHF.R.U64 R13, R19, UR4, R2.reuse ;  /* 0x00000004130d7c19 */ /* 0x100fe40008001202 */
[----:B------:R-:W-:-:S03]  /*b160*/  SHF.R.U32.HI R2, RZ, UR4, R2 ;  /* 0x00000004ff027c19 */ /* 0x000fc60008011602 */
[----:B------:R-:W-:Y:S02]  /*b170*/  IMAD.MOV.U32 R4, RZ, RZ, R13 ;  /* 0x000000ffff047224 */ /* 0x000fe400078e000d */
[----:B------:R-:W-:Y:S01]  /*b180*/  IMAD.MOV.U32 R3, RZ, RZ, R2 ;  /* 0x000000ffff037224 */ /* 0x000fe200078e0002 */
[----:B------:R-:W-:Y:S06]  /*b190*/  @!P1 BRA `(.L_x_306) ;  /* 0x00000000002c9947 */ /* 0x000fec0003800000 */
        /* <DEDUP_REMOVED lines=9> */
[----:B------:R-:W-:-:S04]  /*b230*/  IMAD.WIDE.U32.X R2, R15, UR7, R2, P3 ;  /* 0x000000070f027c25 */ /* 0x000fc800098e0402 */
[----:B------:R-:W-:-:S07]  /*b240*/  IMAD.MOV.U32 R4, RZ, RZ, R2 ;  /* 0x000000ffff047224 */ /* 0x000fce00078e0002 */
.L_x_306:
[----:B------:R-:W-:Y:S01]  /*b250*/  ULDC UR4, c[0x0][0x648] ;  /* 0x0001920000047ab9 */ /* 0x000fe20000000800 */
[----:B------:R-:W-:Y:S01]  /*b260*/  LOP3.LUT R2, R19, UR16, RZ, 0xc0, !PT ;  /* 0x0000001013027c12 */ /* 0x000fe2000f8ec0ff */
[----:B------:R-:W-:Y:S01]  /*b270*/  ULDC UR5, c[0x0][0x610] ;  /* 0x0001840000057ab9 */ /* 0x000fe20000000800 */
[----:B------:R-:W-:Y:S01]  /*b280*/  SHF.R.U64 R3, R4, UR4, R3 ;  /* 0x0000000404037c19 */ /* 0x000fe20008001203 */
[----:B------:R-:W-:Y:S01]  /*b290*/  ULDC UR4, c[0x0][0x638] ;  /* 0x00018e0000047ab9 */ /* 0x000fe20000000800 */
[----:B------:R-:W-:-:S03]  /*b2a0*/  LOP3.LUT R14, R14, UR15, RZ, 0xc0, !PT ;  /* 0x0000000f0e0e7c12 */ /* 0x000fc6000f8ec0ff */
[----:B------:R-:W-:Y:S02]  /*b2b0*/  IMAD.MOV R4, RZ, RZ, -R3 ;  /* 0x000000ffff047224 */ /* 0x000fe400078e0a03 */
[----:B------:R-:W-:Y:S02]  /*b2c0*/  IMAD R3, R3, UR17, R2 ;  /* 0x0000001103037c24 */ /* 0x000fe4000f8e0202 */
[----:B------:R-:W-:Y:S01]  /*b2d0*/  IMAD R13, R4, UR4, R13 ;  /* 0x00000004040d7c24 */ /* 0x000fe2000f8e020d */
[----:B------:R-:W-:Y:S01]  /*b2e0*/  ULDC UR4, c[0x0][0x600] ;  /* 0x0001800000047ab9 */ /* 0x000fe20000000800 */
[----:B------:R-:W-:Y:S02]  /*b2f0*/  IMAD R12, R3, UR5, R12 ;  /* 0x00000005030c7c24 */ /* 0x000fe4000f8e020c */
[----:B------:R-:W-:Y:S02]  /*b300*/  IMAD R13, R13, UR4, R14 ;  /* 0x000000040d0d7c24 */ /* 0x000fe4000f8e020e */
[----:B------:R-:W-:-:S02]  /*b310*/  IMAD.MOV.U32 R3, RZ, RZ, 0x1 ;  /* 0x00000001ff037424 */ /* 0x000fc400078e00ff */
[----:B------:R-:W-:Y:S01]  /*b320*/  IMAD.MOV.U32 R2, RZ, RZ, R11 ;  /* 0x000000ffff027224 */ /* 0x000fe200078e000b */
[----:B------:R-:W-:Y:S02]  /*b330*/  SEL R22, R13, R12, !P4 ;  /* 0x0000000c0d167207 */ /* 0x000fe40006000000 */
[----:B------:R-:W-:-:S07]  /*b340*/  SEL R19, R12, R13, !P4 ;  /* 0x0000000d0c137207 */ /* 0x000fce0006000000 */
.L_x_304:
[----:B------:R-:W-:Y:S05]  /*b350*/  BSYNC B1 ;  /* 0x0000000000017941 */ /* 0x000fea0003800000 */
.L_x_303:
[----:B------:R-:W-:-:S13]  /*b360*/  LOP3.LUT P1, RZ, R3, 0xff, RZ, 0xc0, !PT ;  /* 0x000000ff03ff7812 */ /* 0x000fda000782c0ff */
[----:B------:R-:W-:Y:S05]  /*b370*/  @P1 BRA `(.L_x_307) ;  /* 0xfffffff400241947 */ /* 0x000fea000383ffff */
[----:B------:R-:W-:Y:S05]  /*b380*/  BSYNC B0 ;  /* 0x0000000000007941 */ /* 0x000fea0003800000 */
.L_x_295:
[----:B------:R-:W-:-:S03]  /*b390*/  UMOV UR4, 0xffffffff ;  /* 0xffffffff00047882 */ /* 0x000fc60000000000 */
[----:B------:R-:W-:Y:S05]  /*b3a0*/  BRA.DIV UR4, `(.L_x_308) ;  /* 0x0000000604647947 */ /* 0x000fea000b800000 */
[----:B------:R-:W-:-:S13]  /*b3b0*/  ELECT P6, URZ, PT ;  /* 0x00000000003f782f */ /* 0x000fda00038c0000 */
.L_x_325:
[----:B------:R-:W-:Y:S04]  /*b3c0*/  BSSY B0, `(.L_x_309) ;  /* 0x0000034000007945 */ /* 0x000fe80003800000 */
[----:B------:R-:W-:Y:S05]  /*b3d0*/  @!P6 BRA `(.L_x_310) ;  /* 0x0000000000c8e947 */ /* 0x000fea0003800000 */
[----:B------:R-:W-:-:S04]  /*b3e0*/  LOP3.LUT R16, R16, 0x2, RZ, 0xfc, !PT ;  /* 0x0000000210107812 */ /* 0x000fc800078efcff */
[----:B------:R-:W-:-:S13]  /*b3f0*/  ISETP.NE.AND P0, PT, R16, 0x3, PT ;  /* 0x000000031000780c */ /* 0x000fda0003f05270 */
[----:B------:R-:W-:Y:S05]  /*b400*/  @!P0 BRA `(.L_x_311) ;  /* 0x0000000000048947 */ /* 0x000fea0003800000 */
[----:B------:R-:W-:Y:S01]  /*b410*/  BPT.TRAP 0x1 ;  /* 0x000000040000795c */ /* 0x000fe20000300000 */
.L_x_311:
[----:B------:R-:W0:Y:S01]  /*b420*/  S2R R3, SR_CgaCtaId ;  /* 0x0000000000037919 */ /* 0x000e220000008800 */
[----:B------:R-:W-:-:S04]  /*b430*/  MOV R2, 0x400 ;  /* 0x0000040000027802 */ /* 0x000fc80000000f00 */
[----:B0-----:R-:W-:Y:S02]  /*b440*/  LEA R3, R3, R2, 0x18 ;  /* 0x0000000203037211 */ /* 0x001fe400078ec0ff */
[----:B------:R-:W-:-:S03]  /*b450*/  SHF.L.U32 R2, R0, 0x1f, RZ ;  /* 0x0000001f00027819 */ /* 0x000fc600000006ff */
[----:B------:R-:W-:-:S04]  /*b460*/  VIADD R3, R3, 0x28 ;  /* 0x0000002803037836 */ /* 0x000fc80000000000 */
[C---:B------:R-:W-:Y:S02]  /*b470*/  IMAD R7, R8.reuse, 0x8, R3 ;  /* 0x0000000808077824 */ /* 0x040fe400078e0203 */
[----:B------:R-:W-:Y:S02]  /*b480*/  VIADD R8, R8, 0x1 ;  /* 0x0000000108087836 */ /* 0x000fe40000000000 */
[----:B------:R-:W0:Y:S03]  /*b490*/  SYNCS.PHASECHK.TRANS64.TRYWAIT P0, [R7+URZ], R2 ;  /* 0x00000002070075a7 */ /* 0x000e26000800017f */
[----:B------:R-:W-:-:S04]  /*b4a0*/  ISETP.NE.AND P1, PT, R8, 0x5, PT ;  /* 0x000000050800780c */ /* 0x000fc80003f25270 */
[----:B------:R-:W-:Y:S02]  /*b4b0*/  SEL R5, RZ, 0x1, P1 ;  /* 0x00000001ff057807 */ /* 0x000fe40000800000 */
[----:B------:R-:W-:Y:S02]  /*b4c0*/  SEL R8, R8, RZ, P1 ;  /* 0x000000ff08087207 */ /* 0x000fe40000800000 */
[----:B------:R-:W-:-:S03]  /*b4d0*/  LOP3.LUT R5, R0, R5, RZ, 0x3c, !PT ;  /* 0x0000000500057212 */ /* 0x000fc600078e3cff */
[----:B------:R-:W-:Y:S01]  /*b4e0*/  IMAD R9, R8, 0x8, R3 ;  /* 0x0000000808097824 */ /* 0x000fe200078e0203 */
[----:B------:R-:W-:Y:S01]  /*b4f0*/  SHF.L.U32 R4, R5, 0x1f, RZ ;  /* 0x0000001f05047819 */ /* 0x000fe200000006ff */
[----:B0-----:R-:W-:Y:S06]  /*b500*/  @!P0 BRA `(.L_x_312) ;  /* 0x00000004002c8947 */ /* 0x001fec0003800000 */
.L_x_326:
[----:B------:R-:W1:Y:S01]  /*b510*/  SYNCS.PHASECHK.TRANS64.TRYWAIT P0, [R9+URZ], R4 ;  /* 0x00000004090075a7 */ /* 0x000e62000800017f */
[----:B------:R-:W-:-:S05]  /*b520*/  VIADD R0, R8, 0x1 ;  /* 0x0000000108007836 */ /* 0x000fca0000000000 */
[----:B------:R-:W-:-:S04]  /*b530*/  ISETP.NE.AND P1, PT, R0, 0x5, PT ;  /* 0x000000050000780c */ /* 0x000fc80003f25270 */
[----:B0-----:R-:W-:Y:S02]  /*b540*/  SEL R2, RZ, 0x1, P1 ;  /* 0x00000001ff027807 */ /* 0x001fe40000800000 */
[----:B------:R-:W-:Y:S02]  /*b550*/  SEL R0, R0, RZ, P1 ;  /* 0x000000ff00007207 */ /* 0x000fe40000800000 */
[----:B------:R-:W-:-:S03]  /*b560*/  LOP3.LUT R7, R5, R2, RZ, 0x3c, !PT ;  /* 0x0000000205077212 */ /* 0x000fc600078e3cff */
[----:B------:R-:W-:Y:S01]  /*b570*/  IMAD R6, R0, 0x8, R3 ;  /* 0x0000000800067824 */ /* 0x000fe200078e0203 */
[----:B------:R-:W-:Y:S01]  /*b580*/  SHF.L.U32 R5, R7, 0x1f, RZ ;  /* 0x0000001f07057819 */ /* 0x000fe200000006ff */
[----:B-1----:R-:W-:Y:S06]  /*b590*/  @!P0 BRA `(.L_x_313) ;  /* 0x00000004001c8947 */ /* 0x002fec0003800000 */
.L_x_327:
[----:B------:R-:W1:Y:S01]  /*b5a0*/  SYNCS.PHASECHK.TRANS64.TRYWAIT P0, [R6+URZ], R5 ;  /* 0x00000005060075a7 */ /* 0x000e62000800017f */
[----:B------:R-:W-:-:S05]  /*b5b0*/  VIADD R0, R0, 0x1 ;  /* 0x0000000100007836 */ /* 0x000fca0000000000 */
[----:B------:R-:W-:-:S04]  /*b5c0*/  ISETP.NE.AND P1, PT, R0, 0x5, PT ;  /* 0x000000050000780c */ /* 0x000fc80003f25270 */
[----:B------:R-:W-:Y:S02]  /*b5d0*/  SEL R2, RZ, 0x1, P1 ;  /* 0x00000001ff027807 */ /* 0x000fe40000800000 */
[----:B------:R-:W-:Y:S02]  /*b5e0*/  SEL R0, R0, RZ, P1 ;  /* 0x000000ff00007207 */ /* 0x000fe40000800000 */
[----:B------:R-:W-:-:S03]  /*b5f0*/  LOP3.LUT R7, R7, R2, RZ, 0x3c, !PT ;  /* 0x0000000207077212 */ /* 0x000fc600078e3cff */
[----:B0-----:R-:W-:Y:S01]  /*b600*/  IMAD R9, R0, 0x8, R3 ;  /* 0x0000000800097824 */ /* 0x001fe200078e0203 */
[----:B------:R-:W-:Y:S01]  /*b610*/  SHF.L.U32 R4, R7, 0x1f, RZ ;  /* 0x0000001f07047819 */ /* 0x000fe200000006ff */
[----:B-1----:R-:W-:Y:S06]  /*b620*/  @!P0 BRA `(.L_x_314) ;  /* 0x00000004000c8947 */ /* 0x002fec0003800000 */
.L_x_328:
[----:B------:R-:W1:Y:S01]  /*b630*/  SYNCS.PHASECHK.TRANS64.TRYWAIT P0, [R9+URZ], R4 ;  /* 0x00000004090075a7 */ /* 0x000e62000800017f */
[----:B------:R-:W-:-:S05]  /*b640*/  VIADD R0, R0, 0x1 ;  /* 0x0000000100007836 */ /* 0x000fca0000000000 */
[----:B------:R-:W-:-:S04]  /*b650*/  ISETP.NE.AND P1, PT, R0, 0x5, PT ;  /* 0x000000050000780c */ /* 0x000fc80003f25270 */
[----:B------:R-:W-:Y:S02]  /*b660*/  SEL R2, RZ, 0x1, P1 ;  /* 0x00000001ff027807 */ /* 0x000fe40000800000 */
[----:B------:R-:W-:Y:S02]  /*b670*/  SEL R0, R0, RZ, P1 ;  /* 0x000000ff00007207 */ /* 0x000fe40000800000 */
[----:B------:R-:W-:Y:S01]  /*b680*/  LOP3.LUT R2, R7, R2, RZ, 0x3c, !PT ;  /* 0x0000000207027212 */ /* 0x000fe200078e3cff */
[----:B-1----:R-:W-:Y:S06]  /*b690*/  @!P0 BRA `(.L_x_315) ;  /* 0x0000000400048947 */ /* 0x002fec0003800000 */
.L_x_329:
[----:B------:R-:W-:Y:S01]  /*b6a0*/  IMAD R3, R0, 0x8, R3 ;  /* 0x0000000800037824 */ /* 0x000fe200078e0203 */
[----:B------:R-:W-:-:S07]  /*b6b0*/  SHF.L.U32 R0, R2, 0x1f, RZ ;  /* 0x0000001f02007819 */ /* 0x000fce00000006ff */
.L_x_316:
[----:B--2---:R2:W3:Y:S02]  /*b6c0*/  SYNCS.PHASECHK.TRANS64.TRYWAIT P0, [R3+URZ], R0 ;  /* 0x00000000030075a7 */ /* 0x0044e4000800017f */
[----:B---3--:R-:W-:Y:S05]  /*b6d0*/  @!P0 NANOSLEEP.SYNCS 0x989680 ;  /* 0x009896800000895d */ /* 0x008fea0003900000 */
[----:B------:R-:W3:Y:S02]  /*b6e0*/  @!P0 SYNCS.PHASECHK.TRANS64 P0, [R3+URZ], R0 ;  /* 0x00000000030085a7 */ /* 0x000ee4000800007f */
[----:B---3--:R-:W-:Y:S05]  /*b6f0*/  @!P0 BRA `(.L_x_316) ;  /* 0xfffffffc00f08947 */ /* 0x008fea000383ffff */
.L_x_310:
[----:B------:R-:W-:Y:S05]  /*b700*/  BSYNC B0 ;  /* 0x0000000000007941 */ /* 0x000fea0003800000 */
.L_x_309:
[----:B------:R-:W-:Y:S05]  /*b710*/  EXIT ;  /* 0x000000000000794d */ /* 0x000fea0003800000 */
.L_x_19:
[----:B-1----:R1:W2:Y:S02]  /*b720*/  SYNCS.PHASECHK.TRANS64.TRYWAIT P0, [R161+URZ], R0 ;  /* 0x00000000a10075a7 */ /* 0x0022a4000800017f */
[----:B--2---:R-:W-:Y:S05]  /*b730*/  @!P0 NANOSLEEP.SYNCS 0x989680 ;  /* 0x009896800000895d */ /* 0x004fea0003900000 */
[----:B------:R-:W2:Y:S02]  /*b740*/  @!P0 SYNCS.PHASECHK.TRANS64 P0, [R161+URZ], R0 ;  /* 0x00000000a10085a7 */ /* 0x000ea4000800007f */
[----:B--2---:R-:W-:Y:S05]  /*b750*/  @!P0 BRA `(.L_x_19) ;  /* 0xfffffffc00f08947 */ /* 0x004fea000383ffff */
[----:B------:R-:W-:Y:S05]  /*b760*/  BRA `(.L_x_317) ;  /* 0xffffff5c00e47947 */ /* 0x000fea000383ffff */
.L_x_24:
[----:B--2---:R2:W3:Y:S02]  /*b770*/  SYNCS.PHASECHK.TRANS64.TRYWAIT P1, [R3+URZ], R0 ;  /* 0x00000000030075a7 */ /* 0x0044e4000802017f */
[----:B---3--:R-:W-:Y:S05]  /*b780*/  @!P1 NANOSLEEP.SYNCS 0x989680 ;  /* 0x009896800000995d */ /* 0x008fea0003900000 */
[----:B------:R-:W3:Y:S02]  /*b790*/  @!P1 SYNCS.PHASECHK.TRANS64 P1, [R3+URZ], R0 ;  /* 0x00000000030095a7 */ /* 0x000ee4000802007f */
[----:B---3--:R-:W-:Y:S05]  /*b7a0*/  @!P1 BRA `(.L_x_24) ;  /* 0xfffffffc00f09947 */ /* 0x008fea000383ffff */
[----:B------:R-:W-:Y:S05]  /*b7b0*/  BRA `(.L_x_23) ;  /* 0xffffff6000507947 */ /* 0x000fea000383ffff */
.L_x_29:
[----:B--2---:R-:W-:-:S04]  /*b7c0*/  IMAD.U32 R5, RZ, RZ, UR4 ;  /* 0x00000004ff057e24 */ /* 0x004fc8000f8e00ff */
[----:B------:R2:W3:Y:S03]  /*b7d0*/  SYNCS.PHASECHK.TRANS64.TRYWAIT P1, [R5+URZ], R4 ;  /* 0x00000004050075a7 */ /* 0x0004e6000802017f */
[----:B---3--:R-:W-:Y:S05]  /*b7e0*/  @!P1 NANOSLEEP.SYNCS 0x989680 ;  /* 0x009896800000995d */ /* 0x008fea0003900000 */
[----:B------:R-:W3:Y:S02]  /*b7f0*/  @!P1 SYNCS.PHASECHK.TRANS64 P1, [R5+URZ], R4 ;  /* 0x00000004050095a7 */ /* 0x000ee4000802007f */
[----:B---3--:R-:W-:Y:S05]  /*b800*/  @!P1 BRA `(.L_x_29) ;  /* 0xfffffffc00ec9947 */ /* 0x008fea000383ffff */
[----:B------:R-:W-:Y:S05]  /*b810*/  BRA `(.L_x_28) ;  /* 0xffffff64002c7947 */ /* 0x000fea000383ffff */
.L_x_35:
[----:B-1----:R1:W2:Y:S02]  /*b820*/  SYNCS.PHASECHK.TRANS64.TRYWAIT P0, [R161+URZ+0x10], R0 ;  /* 0x00001000a10075a7 */ /* 0x0022a4000800017f */
[----:B--2---:R-:W-:Y:S05]  /*b830*/  @!P0 NANOSLEEP.SYNCS 0x989680 ;  /* 0x009896800000895d */ /* 0x004fea0003900000 */
[----:B------:R-:W2:Y:S02]  /*b840*/  @!P0 SYNCS.PHASECHK.TRANS64 P0, [R161+URZ+0x10], R0 ;  /* 0x00001000a10085a7 */ /* 0x000ea4000800007f */
[----:B--2---:R-:W-:Y:S05]  /*b850*/  @!P0 BRA `(.L_x_35) ;  /* 0xfffffffc00f08947 */ /* 0x004fea000383ffff */
[----:B------:R-:W-:Y:S05]  /*b860*/  BRA `(.L_x_318) ;  /* 0xffffff6800847947 */ /* 0x000fea000383ffff */
.L_x_296:
[----:B------:R-:W-:Y:S01]  /*b870*/  BSSY B1, `(.L_x_319) ;  /* 0x0000006000017945 */ /* 0x000fe20003800000 */
[----:B------:R-:W-:-:S07]  /*b880*/  IMAD.MOV.U32 R15, RZ, RZ, -0x1 ;  /* 0xffffffffff0f7424 */ /* 0x000fce00078e00ff */
[----:B-----5:R-:W-:Y:S05]  /*b890*/  WARPSYNC.COLLECTIVE R15, `(.L_x_320) ;  /* 0x000000000f0c7348 */ /* 0x020fea0003c00000 */
[----:B------:R-:W-:Y:S02]  /*b8a0*/  ELECT P6, UR62, PT ;  /* 0x00000000003e782f */ /* 0x000fe400038c0000 */
[----:B------:R-:W-:Y:S01]  /*b8b0*/  MOV R14, UR62 ;  /* 0x0000003e000e7c02 */ /* 0x000fe20008000f00 */
[----:B-----5:R-:W-:Y:S10]  /*b8c0*/  ENDCOLLECTIVE ;  /* 0x000000000000791b */ /* 0x020ff40003800000 */
.L_x_320:
[----:B------:R-:W-:Y:S05]  /*b8d0*/  BSYNC B1 ;  /* 0x0000000000017941 */ /* 0x000fea0003800000 */
.L_x_319:
[----:B------:R-:W-:Y:S05]  /*b8e0*/  BRA `(.L_x_321) ;  /* 0xffffffec00d47947 */ /* 0x000fea000383ffff */
.L_x_299:
[----:B0-----:R0:W1:Y:S02]  /*b8f0*/  SYNCS.PHASECHK.TRANS64.TRYWAIT P1, [R12+URZ+0x28], R5 ;  /* 0x000028050c0075a7 */ /* 0x001064000802017f */
[----:B-1----:R-:W-:Y:S05]  /*b900*/  @!P1 NANOSLEEP.SYNCS 0x989680 ;  /* 0x009896800000995d */ /* 0x002fea0003900000 */
[----:B------:R-:W1:Y:S02]  /*b910*/  @!P1 SYNCS.PHASECHK.TRANS64 P1, [R12+URZ+0x28], R5 ;  /* 0x000028050c0095a7 */ /* 0x000e64000802007f */
[----:B-1----:R-:W-:Y:S05]  /*b920*/  @!P1 BRA `(.L_x_299) ;  /* 0xfffffffc00f09947 */ /* 0x002fea000383ffff */
[----:B------:R-:W-:Y:S05]  /*b930*/  BRA `(.L_x_322) ;  /* 0xfffffff000087947 */ /* 0x000fea000383ffff */
.L_x_308:
[----:B------:R-:W-:Y:S01]  /*b940*/  BSSY B0, `(.L_x_323) ;  /* 0x0000006000007945 */ /* 0x000fe20003800000 */
[----:B------:R-:W-:-:S07]  /*b950*/  IMAD.MOV.U32 R15, RZ, RZ, -0x1 ;  /* 0xffffffffff0f7424 */ /* 0x000fce00078e00ff */
[----:B-----5:R-:W-:Y:S05]  /*b960*/  WARPSYNC.COLLECTIVE R15, `(.L_x_324) ;  /* 0x000000000f0c7348 */ /* 0x020fea0003c00000 */
[----:B------:R-:W-:Y:S02]  /*b970*/  ELECT P6, UR62, PT ;  /* 0x00000000003e782f */ /* 0x000fe400038c0000 */
[----:B------:R-:W-:Y:S01]  /*b980*/  MOV R14, UR62 ;  /* 0x0000003e000e7c02 */ /* 0x000fe20008000f00 */
[----:B-----5:R-:W-:Y:S10]  /*b990*/  ENDCOLLECTIVE ;  /* 0x000000000000791b */ /* 0x020ff40003800000 */
.L_x_324:
[----:B------:R-:W-:Y:S05]  /*b9a0*/  BSYNC B0 ;  /* 0x0000000000007941 */ /* 0x000fea0003800000 */
.L_x_323:
[----:B------:R-:W-:Y:S05]  /*b9b0*/  BRA `(.L_x_325) ;  /* 0xfffffff800807947 */ /* 0x000fea000383ffff */
.L_x_312:
[----:B0-----:R0:W1:Y:S02]  /*b9c0*/  SYNCS.PHASECHK.TRANS64.TRYWAIT P0, [R7+URZ], R2 ;  /* 0x00000002070075a7 */ /* 0x001064000800017f */
[----:B-1----:R-:W-:Y:S05]  /*b9d0*/  @!P0 NANOSLEEP.SYNCS 0x989680 ;  /* 0x009896800000895d */ /* 0x002fea0003900000 */
[----:B------:R-:W1:Y:S02]  /*b9e0*/  @!P0 SYNCS.PHASECHK.TRANS64 P0, [R7+URZ], R2 ;  /* 0x00000002070085a7 */ /* 0x000e64000800007f */
[----:B-1----:R-:W-:Y:S05]  /*b9f0*/  @!P0 BRA `(.L_x_312) ;  /* 0xfffffffc00f08947 */ /* 0x002fea000383ffff */
[----:B------:R-:W-:Y:S05]  /*ba00*/  BRA `(.L_x_326) ;  /* 0xfffffff800c07947 */ /* 0x000fea000383ffff */
.L_x_313:
[----:B0-----:R0:W1:Y:S02]  /*ba10*/  SYNCS.PHASECHK.TRANS64.TRYWAIT P0, [R9+URZ], R4 ;  /* 0x00000004090075a7 */ /* 0x001064000800017f */
[----:B-1----:R-:W-:Y:S05]  /*ba20*/  @!P0 NANOSLEEP.SYNCS 0x989680 ;  /* 0x009896800000895d */ /* 0x002fea0003900000 */
[----:B------:R-:W1:Y:S02]  /*ba30*/  @!P0 SYNCS.PHASECHK.TRANS64 P0, [R9+URZ], R4 ;  /* 0x00000004090085a7 */ /* 0x000e64000800007f */
[----:B-1----:R-:W-:Y:S05]  /*ba40*/  @!P0 BRA `(.L_x_313) ;  /* 0xfffffffc00f08947 */ /* 0x002fea000383ffff */
[----:B------:R-:W-:Y:S05]  /*ba50*/  BRA `(.L_x_327) ;  /* 0xfffffff800d07947 */ /* 0x000fea000383ffff */
.L_x_314:
[----:B0-----:R0:W1:Y:S02]  /*ba60*/  SYNCS.PHASECHK.TRANS64.TRYWAIT P0, [R6+URZ], R5 ;  /* 0x00000005060075a7 */ /* 0x001064000800017f */
[----:B-1----:R-:W-:Y:S05]  /*ba70*/  @!P0 NANOSLEEP.SYNCS 0x989680 ;  /* 0x009896800000895d */ /* 0x002fea0003900000 */
[----:B------:R-:W1:Y:S02]  /*ba80*/  @!P0 SYNCS.PHASECHK.TRANS64 P0, [R6+URZ], R5 ;  /* 0x00000005060085a7 */ /* 0x000e64000800007f */
[----:B-1----:R-:W-:Y:S05]  /*ba90*/  @!P0 BRA `(.L_x_314) ;  /* 0xfffffffc00f08947 */ /* 0x002fea000383ffff */
[----:B------:R-:W-:Y:S05]  /*baa0*/  BRA `(.L_x_328) ;  /* 0xfffffff800e07947 */ /* 0x000fea000383ffff */
.L_x_315:
[----:B-1----:R1:W2:Y:S02]  /*bab0*/  SYNCS.PHASECHK.TRANS64.TRYWAIT P0, [R9+URZ], R4 ;  /* 0x00000004090075a7 */ /* 0x0022a4000800017f */
[----:B--2---:R-:W-:Y:S05]  /*bac0*/  @!P0 NANOSLEEP.SYNCS 0x989680 ;  /* 0x009896800000895d */ /* 0x004fea0003900000 */
[----:B------:R-:W2:Y:S02]  /*bad0*/  @!P0 SYNCS.PHASECHK.TRANS64 P0, [R9+URZ], R4 ;  /* 0x00000004090085a7 */ /* 0x000ea4000800007f */
[----:B--2---:R-:W-:Y:S05]  /*bae0*/  @!P0 BRA `(.L_x_315) ;  /* 0xfffffffc00f08947 */ /* 0x004fea000383ffff */
[----:B------:R-:W-:Y:S05]  /*baf0*/  BRA `(.L_x_329) ;  /* 0xfffffff800e87947 */ /* 0x000fea000383ffff */
.L_x_330:
[----:B------:R-:W-:-:S00]  /*bb00*/  BRA `(.L_x_330) ;  /* 0xfffffffc00fc7947 */ /* 0x000fc0000383ffff */
[----:B------:R-:W-:-:S00]  /*bb10*/  NOP ;  /* 0x0000000000007918 */ /* 0x000fc00000000000 */
        /* <DEDUP_REMOVED lines=14> */
.L_x_331:


//--------------------- .nv.global.init           --------------------------
	.section	.nv.global.init,"aw",@progbits
.nv.global.init:
	.type		$str$22,@object
	.size		$str$22,($str$23 - $str$22)
$str$22:
        /*0000*/ 	.byte	0x6b, 0x5f, 0x74, 0x69, 0x6c, 0x65, 0x5f, 0x63, 0x6f, 0x75, 0x6e, 0x74, 0x20, 0x3e, 0x3d, 0x20
        /*0010*/ 	.byte	0x31, 0x00
	.type		$str$23,@object
	.size		$str$23,(__unnamed_1 - $str$23)
$str$23:
        /*0012*/ 	.byte	0x2f, 0x74, 0x6d, 0x70, 0x2f, 0x63, 0x75, 0x74, 0x6c, 0x61, 0x73, 0x73, 0x5f, 0x73, 0x77, 0x65
        /*0022*/ 	.byte	0x65, 0x70, 0x5f, 0x73, 0x72, 0x63, 0x2f, 0x69, 0x6e, 0x63, 0x6c, 0x75, 0x64, 0x65, 0x2f, 0x63
        /*0032*/ 	.byte	0x75, 0x74, 0x6c, 0x61, 0x73, 0x73, 0x2f, 0x67, 0x65, 0x6d, 0x6d, 0x2f, 0x63, 0x6f, 0x6c, 0x6c
        /*0042*/ 	.byte	0x65, 0x63, 0x74, 0x69, 0x76, 0x65, 0x2f, 0x73, 0x6d, 0x39, 0x30, 0x5f, 0x6d, 0x6d, 0x61, 0x5f
        /*0052*/ 	.byte	0x74, 0x6d, 0x61, 0x5f, 0x67, 0x6d, 0x6d, 0x61, 0x5f, 0x73, 0x73, 0x5f, 0x77, 0x61, 0x72, 0x70
        /*0062*/ 	.byte	0x73, 0x70, 0x65, 0x63, 0x69, 0x61, 0x6c, 0x69, 0x7a, 0x65, 0x64, 0x2e, 0x68, 0x70, 0x70, 0x00
	.type		__unnamed_1,@object
	.size		__unnamed_1,(.L_0 - __unnamed_1)
__unnamed_1:
        /*0072*/ 	.byte	0x76, 0x6f, 0x69, 0x64, 0x20, 0x63, 0x75, 0x74, 0x6c, 0x61, 0x73, 0x73, 0x3a, 0x3a, 0x67, 0x65
        /* <DEDUP_REMOVED lines=180> */
        /*0bc2*/ 	.byte	0x5d, 0x00
.L_0:


//--------------------- .nv.shared._ZN7cutlass13device_kernelINS_4gemm6kernel13GemmUniversalIN4cute5tupleIJiiiiEEENS1_10collective13CollectiveMmaINS1_34MainloopSm90TmaGmmaWarpSpecializedILi5ENS5_IJNS4_1CILi2EEENSA_ILi1EEESC_EEENS1_32KernelTmaWarpSpecializedPingpongEEENS5_IJNSA_ILi64EEENSA_ILi256EEESG_EEENS_6half_tENS5_IJlSC_lEEESJ_SK_NS4_8TiledMMAINS4_8MMA_AtomIJNS4_4SM904GMMA26MMA_64x256x16_F32F16F16_SSILNSO_5MajorE0ELSQ_0ELNSO_7ScaleInE1ELSR_1EEEEEENS4_6LayoutINS5_IJSC_SC_SC_EEENS5_IJNSA_ILi0EEESW_SW_EEEEENS5_IJNS4_10UnderscoreESZ_SZ_EEEEENS4_13SM90_TMA_LOADENS4_14ComposedLayoutINS4_7SwizzleILi3ELi4ELi3EEENS4_18smem_ptr_flag_bitsILi16EEENSU_INS5_IJNSA_ILi8EEESG_EEENS5_IJSG_SC_EEEEEEEvNS4_8identityENS4_23SM90_TMA_LOAD_MULTICASTES1C_vS1D_EENS_8epilogue10collective6detail29Sm90TmaWarpSpecializedAdapterINS1H_15DefaultEpilogueISJ_SK_SK_NS1G_6thread17LinearCombinationISJ_Li1EffLNS1L_9ScaleType4KindE0ELNS_15FloatRoundStyleE2ESJ_EENS1_15EpilogueDefaultEEEEEvvEEEEvNT_6ParamsE --------------------------
	.section	.nv.shared._ZN7cutlass13device_kernelINS_4gemm6kernel13GemmUniversalIN4cute5tupleIJiiiiEEENS1_10collective13CollectiveMmaINS1_34MainloopSm90TmaGmmaWarpSpecializedILi5ENS5_IJNS4_1CILi2EEENSA_ILi1EEESC_EEENS1_32KernelTmaWarpSpecializedPingpongEEENS5_IJNSA_ILi64EEENSA_ILi256EEESG_EEENS_6half_tENS5_IJlSC_lEEESJ_SK_NS4_8TiledMMAINS4_8MMA_AtomIJNS4_4SM904GMMA26MMA_64x256x16_F32F16F16_SSILNSO_5MajorE0ELSQ_0ELNSO_7ScaleInE1ELSR_1EEEEEENS4_6LayoutINS5_IJSC_SC_SC_EEENS5_IJNSA_ILi0EEESW_SW_EEEEENS5_IJNS4_10UnderscoreESZ_SZ_EEEEENS4_13SM90_TMA_LOADENS4_14ComposedLayoutINS4_7SwizzleILi3ELi4ELi3EEENS4_18smem_ptr_flag_bitsILi16EEENSU_INS5_IJNSA_ILi8EEESG_EEENS5_IJSG_SC_EEEEEEEvNS4_8identityENS4_23SM90_TMA_LOAD_MULTICASTES1C_vS1D_EENS_8epilogue10collective6detail29Sm90TmaWarpSpecializedAdapterINS1H_15DefaultEpilogueISJ_SK_SK_NS1G_6thread17LinearCombinationISJ_Li1EffLNS1L_9ScaleType4KindE0ELNS_15FloatRoundStyleE2ESJ_EENS1_15EpilogueDefaultEEEEEvvEEEEvNT_6ParamsE,"aw",@nobits
	.sectionflags	@""
	.align	16
	.zero		1024


//--------------------- .nv.shared.reserved.0     --------------------------
	.section	.nv.shared.reserved.0,"aw",@nobits
	.weak		__nv_reservedSMEM_offset_0_alias
	.size		__nv_reservedSMEM_offset_0_alias, 0, 0
	.other		__nv_reservedSMEM_offset_0_alias,@"STO_CUDA_RESERVED_SHARED STV_DEFAULT"
__nv_reservedSMEM_offset_0_alias:
	.zero		0


//--------------------- .nv.global                --------------------------
	.section	.nv.global,"aw",@nobits
.nv.global:
	.type		_ZN40_INTERNAL_1e3f7739_4_k_cu_8fa0370a_159184cute1_E,@object
	.size		_ZN40_INTERNAL_1e3f7739_4_k_cu_8fa0370a_159184cute1_E,(_ZN40_INTERNAL_1e3f7739_4_k_cu_8fa0370a_159184cuda3std3__45__cpo6cbeginE - _ZN40_INTERNAL_1e3f7739_4_k_cu_8fa0370a_159184cute1_E)
_ZN40_INTERNAL_1e3f7739_4_k_cu_8fa0370a_159184cute1_E:
	.zero		1
	.type		_ZN40_INTERNAL_1e3f7739_4_k_cu_8fa0370a_159184cuda3std3__45__cpo6cbeginE,@object
	.size		_ZN40_INTERNAL_1e3f7739_4_k_cu_8fa0370a_159184cuda3std3__45__cpo6cbeginE,(_ZN40_INTERNAL_1e3f7739_4_k_cu_8fa0370a_159184cuda3std3__48in_placeE - _ZN40_INTERNAL_1e3f7739_4_k_cu_8fa0370a_159184cuda3std3__45__cpo6cbeginE)
_ZN40_INTERNAL_1e3f7739_4_k_cu_8fa0370a_159184cuda3std3__45__cpo6cbeginE:
	.zero		1
	.type		_ZN40_INTERNAL_1e3f7739_4_k_cu_8fa0370a_159184cuda3std3__48in_placeE,@object
	.size		_ZN40_INTERNAL_1e3f7739_4_k_cu_8fa0370a_159184cuda3std3__48in_placeE,(_ZN40_INTERNAL_1e3f7739_4_k_cu_8fa0370a_159184cuda3std6ranges3__45__cpo9iter_moveE - _ZN40_INTERNAL_1e3f7739_4_k_cu_8fa0370a_159184cuda3std3__48in_placeE)
_ZN40_INTERNAL_1e3f7739_4_k_cu_8fa0370a_159184cuda3std3__48in_placeE:
	.zero		1
	.type		_ZN40_INTERNAL_1e3f7739_4_k_cu_8fa0370a_159184cuda3std6ranges3__45__cpo9iter_moveE,@object
	.size		_ZN40_INTERNAL_1e3f7739_4_k_cu_8fa0370a_159184cuda3std6ranges3__45__cpo9iter_moveE,(_ZN40_INTERNAL_1e3f7739_4_k_cu_8fa0370a_159184cuda3std3__45__cpo5beginE - _ZN40_INTERNAL_1e3f7739_4_k_cu_8fa0370a_159184cuda3std6ranges3__45__cpo9iter_moveE)
_ZN40_INTERNAL_1e3f7739_4_k_cu_8fa0370a_159184cuda3std6ranges3__45__cpo9iter_moveE:
	.zero		1
	.type		_ZN40_INTERNAL_1e3f7739_4_k_cu_8fa0370a_159184cuda3std3__45__cpo5beginE,@object
	.size		_ZN40_INTERNAL_1e3f7739_4_k_cu_8fa0370a_159184cuda3std3__45__cpo5beginE,(_ZN40_INTERNAL_1e3f7739_4_k_cu_8fa0370a_159184cuda3std3__442_GLOBAL__N__1e3f7739_4_k_cu_8fa0370a_159186ignoreE - _ZN40_INTERNAL_1e3f7739_4_k_cu_8fa0370a_159184cuda3std3__45__cpo5beginE)
_ZN40_INTERNAL_1e3f7739_4_k_cu_8fa0370a_159184cuda3std3__45__cpo5beginE:
	.zero		1
	.type		_ZN40_INTERNAL_1e3f7739_4_k_cu_8fa0370a_159184cuda3std3__442_GLOBAL__N__1e3f7739_4_k_cu_8fa0370a_159186ignoreE,@object
	.size		_ZN40_INTERNAL_1e3f7739_4_k_cu_8fa0370a_159184cuda3std3__442_GLOBAL__N__1e3f7739_4_k_cu_8fa0370a_159186ignoreE,(_ZN40_INTERNAL_1e3f7739_4_k_cu_8fa0370a_159184cute7productE - _ZN40_INTERNAL_1e3f7739_4_k_cu_8fa0370a_159184cuda3std3__442_GLOBAL__N__1e3f7739_4_k_cu_8fa0370a_159186ignoreE)
_ZN40_INTERNAL_1e3f7739_4_k_cu_8fa0370a_159184cuda3std3__442_GLOBAL__N__1e3f7739_4_k_cu_8fa0370a_159186ignoreE:
	.zero		1
	.type		_ZN40_INTERNAL_1e3f7739_4_k_cu_8fa0370a_159184cute7productE,@object
	.size		_ZN40_INTERNAL_1e3f7739_4_k_cu_8fa0370a_159184cute7productE,(_ZN40_INTERNAL_1e3f7739_4_k_cu_8fa0370a_159184cuda3std3__45__cpo3endE - _ZN40_INTERNAL_1e3f7739_4_k_cu_8fa0370a_159184cute7productE)
_ZN40_INTERNAL_1e3f7739_4_k_cu_8fa0370a_159184cute7productE:
	.zero		1
	.type		_ZN40_INTERNAL_1e3f7739_4_k_cu_8fa0370a_159184cuda3std3__45__cpo3endE,@object
	.size		_ZN40_INTERNAL_1e3f7739_4_k_cu_8fa0370a_159184cuda3std3__45__cpo3endE,(_ZN40_INTERNAL_1e3f7739_4_k_cu_8fa0370a_159184cuda3std3__419piecewise_constructE - _ZN40_INTERNAL_1e3f7739_4_k_cu_8fa0370a_159184cuda3std3__45__cpo3endE)
_ZN40_INTERNAL_1e3f7739_4_k_cu_8fa0370a_159184cuda3std3__45__cpo3endE:
	.zero		1
	.type		_ZN40_INTERNAL_1e3f7739_4_k_cu_8fa0370a_159184cuda3std3__419piecewise_constructE,@object
	.size		_ZN40_INTERNAL_1e3f7739_4_k_cu_8fa0370a_159184cuda3std3__419piecewise_constructE,(_ZN40_INTERNAL_1e3f7739_4_k_cu_8fa0370a_159184cuda3std3__45__cpo4cendE - _ZN40_INTERNAL_1e3f7739_4_k_cu_8fa0370a_159184cuda3std3__419piecewise_constructE)
_ZN40_INTERNAL_1e3f7739_4_k_cu_8fa0370a_159184cuda3std3__419piecewise_constructE:
	.zero		1
	.type		_ZN40_INTERNAL_1e3f7739_4_k_cu_8fa0370a_159184cuda3std3__45__cpo4cendE,@object
	.size		_ZN40_INTERNAL_1e3f7739_4_k_cu_8fa0370a_159184cuda3std3__45__cpo4cendE,(_ZN40_INTERNAL_1e3f7739_4_k_cu_8fa0370a_159184cuda3std6ranges3__45__cpo4swapE - _ZN40_INTERNAL_1e3f7739_4_k_cu_8fa0370a_159184cuda3std3__45__cpo4cendE)
_ZN40_INTERNAL_1e3f7739_4_k_cu_8fa0370a_159184cuda3std3__45__cpo4cendE:
	.zero		1
	.type		_ZN40_INTERNAL_1e3f7739_4_k_cu_8fa0370a_159184cuda3std6ranges3__45__cpo4swapE,@object
	.size		_ZN40_INTERNAL_1e3f7739_4_k_cu_8fa0370a_159184cuda3std6ranges3__45__cpo4swapE,(.L_8 - _ZN40_INTERNAL_1e3f7739_4_k_cu_8fa0370a_159184cuda3std6ranges3__45__cpo4swapE)
_ZN40_INTERNAL_1e3f7739_4_k_cu_8fa0370a_159184cuda3std6ranges3__45__cpo4swapE:
	.zero		1
.L_8:


//--------------------- .nv.constant0._ZN7cutlass13device_kernelINS_4gemm6kernel13GemmUniversalIN4cute5tupleIJiiiiEEENS1_10collective13CollectiveMmaINS1_34MainloopSm90TmaGmmaWarpSpecializedILi5ENS5_IJNS4_1CILi2EEENSA_ILi1EEESC_EEENS1_32KernelTmaWarpSpecializedPingpongEEENS5_IJNSA_ILi64EEENSA_ILi256EEESG_EEENS_6half_tENS5_IJlSC_lEEESJ_SK_NS4_8TiledMMAINS4_8MMA_AtomIJNS4_4SM904GMMA26MMA_64x256x16_F32F16F16_SSILNSO_5MajorE0ELSQ_0ELNSO_7ScaleInE1ELSR_1EEEEEENS4_6LayoutINS5_IJSC_SC_SC_EEENS5_IJNSA_ILi0EEESW_SW_EEEEENS5_IJNS4_10UnderscoreESZ_SZ_EEEEENS4_13SM90_TMA_LOADENS4_14ComposedLayoutINS4_7SwizzleILi3ELi4ELi3EEENS4_18smem_ptr_flag_bitsILi16EEENSU_INS5_IJNSA_ILi8EEESG_EEENS5_IJSG_SC_EEEEEEEvNS4_8identityENS4_23SM90_TMA_LOAD_MULTICASTES1C_vS1D_EENS_8epilogue10collective6detail29Sm90TmaWarpSpecializedAdapterINS1H_15DefaultEpilogueISJ_SK_SK_NS1G_6thread17LinearCombinationISJ_Li1EffLNS1L_9ScaleType4KindE0ELNS_15FloatRoundStyleE2ESJ_EENS1_15EpilogueDefaultEEEEEvvEEEEvNT_6ParamsE --------------------------
	.section	.nv.constant0._ZN7cutlass13device_kernelINS_4gemm6kernel13GemmUniversalIN4cute5tupleIJiiiiEEENS1_10collective13CollectiveMmaINS1_34MainloopSm90TmaGmmaWarpSpecializedILi5ENS5_IJNS4_1CILi2EEENSA_ILi1EEESC_EEENS1_32KernelTmaWarpSpecializedPingpongEEENS5_IJNSA_ILi64EEENSA_ILi256EEESG_EEENS_6half_tENS5_IJlSC_lEEESJ_SK_NS4_8TiledMMAINS4_8MMA_AtomIJNS4_4SM904GMMA26MMA_64x256x16_F32F16F16_SSILNSO_5MajorE0ELSQ_0ELNSO_7ScaleInE1ELSR_1EEEEEENS4_6LayoutINS5_IJSC_SC_SC_EEENS5_IJNSA_ILi0EEESW_SW_EEEEENS5_IJNS4_10UnderscoreESZ_SZ_EEEEENS4_13SM90_TMA_LOADENS4_14ComposedLayoutINS4_7SwizzleILi3ELi4ELi3EEENS4_18smem_ptr_flag_bitsILi16EEENSU_INS5_IJNSA_ILi8EEESG_EEENS5_IJSG_SC_EEEEEEEvNS4_8identityENS4_23SM90_TMA_LOAD_MULTICASTES1C_vS1D_EENS_8epilogue10collective6detail29Sm90TmaWarpSpecializedAdapterINS1H_15DefaultEpilogueISJ_SK_SK_NS1G_6thread17LinearCombinationISJ_Li1EffLNS1L_9ScaleType4KindE0ELNS_15FloatRoundStyleE2ESJ_EENS1_15EpilogueDefaultEEEEEvvEEEEvNT_6ParamsE,"a",@progbits
	.sectionflags	@""
	.align	4
.nv.constant0._ZN7cutlass13device_kernelINS_4gemm6kernel13GemmUniversalIN4cute5tupleIJiiiiEEENS1_10collective13CollectiveMmaINS1_34MainloopSm90TmaGmmaWarpSpecializedILi5ENS5_IJNS4_1CILi2EEENSA_ILi1EEESC_EEENS1_32KernelTmaWarpSpecializedPingpongEEENS5_IJNSA_ILi64EEENSA_ILi256EEESG_EEENS_6half_tENS5_IJlSC_lEEESJ_SK_NS4_8TiledMMAINS4_8MMA_AtomIJNS4_4SM904GMMA26MMA_64x256x16_F32F16F16_SSILNSO_5MajorE0ELSQ_0ELNSO_7ScaleInE1ELSR_1EEEEEENS4_6LayoutINS5_IJSC_SC_SC_EEENS5_IJNSA_ILi0EEESW_SW_EEEEENS5_IJNS4_10UnderscoreESZ_SZ_EEEEENS4_13SM90_TMA_LOADENS4_14ComposedLayoutINS4_7SwizzleILi3ELi4ELi3EEENS4_18smem_ptr_flag_bitsILi16EEENSU_INS5_IJNSA_ILi8EEESG_EEENS5_IJSG_SC_EEEEEEEvNS4_8identityENS4_23SM90_TMA_LOAD_MULTICASTES1C_vS1D_EENS_8epilogue10collective6detail29Sm90TmaWarpSpecializedAdapterINS1H_15DefaultEpilogueISJ_SK_SK_NS1G_6thread17LinearCombinationISJ_Li1EffLNS1L_9ScaleType4KindE0ELNS_15FloatRoundStyleE2ESJ_EENS1_15EpilogueDefaultEEEEEvvEEEEvNT_6ParamsE:
	.zero		1664


//--------------------- SYMBOLS --------------------------

	.type		.nv.reservedSmem.offset0,@object
	.size		.nv.reservedSmem.offset0,0x4
	.type		__assertfail,@function
